//
// Generated by NVIDIA NVVM Compiler
//
// Compiler Build ID: CL-36424714
// Cuda compilation tools, release 13.0, V13.0.88
// Based on NVVM 20.0.0
//

.version 9.0
.target sm_100
.address_size 64

	// .globl	_Z6workerP14ClassedPoint_sP7Point_sS2_Piiiii
.extern .func  (.param .b64 func_retval0) malloc
(
	.param .b64 malloc_param_0
)
;
.extern .func free
(
	.param .b64 free_param_0
)
;

.visible .entry _Z6workerP14ClassedPoint_sP7Point_sS2_Piiiii(
	.param .u64 .ptr .align 1 _Z6workerP14ClassedPoint_sP7Point_sS2_Piiiii_param_0,
	.param .u64 .ptr .align 1 _Z6workerP14ClassedPoint_sP7Point_sS2_Piiiii_param_1,
	.param .u64 .ptr .align 1 _Z6workerP14ClassedPoint_sP7Point_sS2_Piiiii_param_2,
	.param .u64 .ptr .align 1 _Z6workerP14ClassedPoint_sP7Point_sS2_Piiiii_param_3,
	.param .u32 _Z6workerP14ClassedPoint_sP7Point_sS2_Piiiii_param_4,
	.param .u32 _Z6workerP14ClassedPoint_sP7Point_sS2_Piiiii_param_5,
	.param .u32 _Z6workerP14ClassedPoint_sP7Point_sS2_Piiiii_param_6,
	.param .u32 _Z6workerP14ClassedPoint_sP7Point_sS2_Piiiii_param_7
)
{
	.reg .pred 	%p<69>;
	.reg .b32 	%r<208>;
	.reg .b64 	%rd<125>;
	.reg .b64 	%fd<231>;

	ld.param.u64 	%rd17, [_Z6workerP14ClassedPoint_sP7Point_sS2_Piiiii_param_0];
	ld.param.u64 	%rd18, [_Z6workerP14ClassedPoint_sP7Point_sS2_Piiiii_param_1];
	ld.param.u64 	%rd19, [_Z6workerP14ClassedPoint_sP7Point_sS2_Piiiii_param_2];
	ld.param.u64 	%rd20, [_Z6workerP14ClassedPoint_sP7Point_sS2_Piiiii_param_3];
	ld.param.u32 	%r68, [_Z6workerP14ClassedPoint_sP7Point_sS2_Piiiii_param_4];
	ld.param.u32 	%r69, [_Z6workerP14ClassedPoint_sP7Point_sS2_Piiiii_param_5];
	ld.param.u32 	%r70, [_Z6workerP14ClassedPoint_sP7Point_sS2_Piiiii_param_6];
	ld.param.u32 	%r71, [_Z6workerP14ClassedPoint_sP7Point_sS2_Piiiii_param_7];
	cvta.to.global.u64 	%rd1, %rd18;
	cvta.to.global.u64 	%rd2, %rd17;
	cvta.to.global.u64 	%rd3, %rd19;
	cvta.to.global.u64 	%rd4, %rd20;
	mul.wide.s32 	%rd21, %r69, 16;
	{ // callseq 0, 0
	.param .b64 param0;
	st.param.b64 	[param0], %rd21;
	.param .b64 retval0;
	call.uni (retval0), 
	malloc, 
	(
	param0
	);
	ld.param.b64 	%rd22, [retval0];
	} // callseq 0
	mul.wide.s32 	%rd23, %r69, 4;
	{ // callseq 1, 0
	.param .b64 param0;
	st.param.b64 	[param0], %rd23;
	.param .b64 retval0;
	call.uni (retval0), 
	malloc, 
	(
	param0
	);
	ld.param.b64 	%rd24, [retval0];
	} // callseq 1
	setp.lt.s32 	%p1, %r69, 1;
	@%p1 bra 	$L__BB0_12;
	and.b32  	%r1, %r69, 7;
	setp.lt.u32 	%p2, %r69, 8;
	mov.b32 	%r184, 0;
	@%p2 bra 	$L__BB0_4;
	and.b32  	%r184, %r69, 2147483640;
	mov.b32 	%r182, 0;
$L__BB0_3:
	.pragma "nounroll";
	mul.wide.u32 	%rd25, %r182, 16;
	add.s64 	%rd26, %rd22, %rd25;
	mov.b64 	%rd27, 0;
	st.u64 	[%rd26], %rd27;
	st.u64 	[%rd26+8], %rd27;
	mul.wide.u32 	%rd28, %r182, 4;
	add.s64 	%rd29, %rd24, %rd28;
	mov.b32 	%r74, 0;
	st.u32 	[%rd29], %r74;
	st.u64 	[%rd26+16], %rd27;
	st.u64 	[%rd26+24], %rd27;
	st.u32 	[%rd29+4], %r74;
	st.u64 	[%rd26+32], %rd27;
	st.u64 	[%rd26+40], %rd27;
	st.u32 	[%rd29+8], %r74;
	st.u64 	[%rd26+48], %rd27;
	st.u64 	[%rd26+56], %rd27;
	st.u32 	[%rd29+12], %r74;
	st.u64 	[%rd26+64], %rd27;
	st.u64 	[%rd26+72], %rd27;
	st.u32 	[%rd29+16], %r74;
	st.u64 	[%rd26+80], %rd27;
	st.u64 	[%rd26+88], %rd27;
	st.u32 	[%rd29+20], %r74;
	st.u64 	[%rd26+96], %rd27;
	st.u64 	[%rd26+104], %rd27;
	st.u32 	[%rd29+24], %r74;
	st.u64 	[%rd26+112], %rd27;
	st.u64 	[%rd26+120], %rd27;
	st.u32 	[%rd29+28], %r74;
	add.s32 	%r182, %r182, 8;
	setp.ne.s32 	%p3, %r182, %r184;
	@%p3 bra 	$L__BB0_3;
$L__BB0_4:
	setp.eq.s32 	%p4, %r1, 0;
	@%p4 bra 	$L__BB0_12;
	and.b32  	%r6, %r69, 3;
	setp.lt.u32 	%p5, %r1, 4;
	@%p5 bra 	$L__BB0_7;
	mul.wide.u32 	%rd30, %r184, 16;
	add.s64 	%rd31, %rd22, %rd30;
	mov.b64 	%rd32, 0;
	st.u64 	[%rd31], %rd32;
	st.u64 	[%rd31+8], %rd32;
	mul.wide.u32 	%rd33, %r184, 4;
	add.s64 	%rd34, %rd24, %rd33;
	mov.b32 	%r75, 0;
	st.u32 	[%rd34], %r75;
	st.u64 	[%rd31+16], %rd32;
	st.u64 	[%rd31+24], %rd32;
	st.u32 	[%rd34+4], %r75;
	st.u64 	[%rd31+32], %rd32;
	st.u64 	[%rd31+40], %rd32;
	st.u32 	[%rd34+8], %r75;
	st.u64 	[%rd31+48], %rd32;
	st.u64 	[%rd31+56], %rd32;
	st.u32 	[%rd34+12], %r75;
	add.s32 	%r184, %r184, 4;
$L__BB0_7:
	setp.eq.s32 	%p6, %r6, 0;
	@%p6 bra 	$L__BB0_12;
	setp.eq.s32 	%p7, %r6, 1;
	@%p7 bra 	$L__BB0_10;
	mul.wide.u32 	%rd35, %r184, 16;
	add.s64 	%rd36, %rd22, %rd35;
	mov.b64 	%rd37, 0;
	st.u64 	[%rd36], %rd37;
	st.u64 	[%rd36+8], %rd37;
	mul.wide.u32 	%rd38, %r184, 4;
	add.s64 	%rd39, %rd24, %rd38;
	mov.b32 	%r76, 0;
	st.u32 	[%rd39], %r76;
	st.u64 	[%rd36+16], %rd37;
	st.u64 	[%rd36+24], %rd37;
	st.u32 	[%rd39+4], %r76;
	add.s32 	%r184, %r184, 2;
$L__BB0_10:
	and.b32  	%r77, %r69, 1;
	setp.eq.b32 	%p8, %r77, 1;
	not.pred 	%p9, %p8;
	@%p9 bra 	$L__BB0_12;
	mul.wide.u32 	%rd40, %r184, 16;
	add.s64 	%rd41, %rd22, %rd40;
	mov.b64 	%rd42, 0;
	st.u64 	[%rd41], %rd42;
	st.u64 	[%rd41+8], %rd42;
	mul.wide.u32 	%rd43, %r184, 4;
	add.s64 	%rd44, %rd24, %rd43;
	mov.b32 	%r78, 0;
	st.u32 	[%rd44], %r78;
$L__BB0_12:
	mov.u32 	%r79, %tid.x;
	mov.u32 	%r80, %ctaid.x;
	mov.u32 	%r81, %ntid.x;
	mad.lo.s32 	%r11, %r80, %r81, %r79;
	setp.lt.s32 	%p10, %r70, 1;
	@%p10 bra 	$L__BB0_45;
	setp.lt.s32 	%p11, %r69, 1;
	mul.lo.s32 	%r12, %r70, %r11;
	@%p11 bra 	$L__BB0_29;
	and.b32  	%r13, %r69, 7;
	add.s32 	%r14, %r13, -1;
	and.b32  	%r15, %r69, 3;
	and.b32  	%r16, %r69, 2147483640;
	and.b32  	%r17, %r69, 1;
	mov.b32 	%r186, 0;
$L__BB0_15:
	add.s32 	%r19, %r186, %r12;
	setp.lt.s32 	%p21, %r19, %r68;
	@%p21 bra 	$L__BB0_17;
$L__BB0_16:
	add.s32 	%r186, %r186, 1;
	setp.eq.s32 	%p59, %r186, %r70;
	@%p59 bra 	$L__BB0_45;
	bra.uni 	$L__BB0_15;
$L__BB0_17:
	setp.lt.u32 	%p22, %r69, 8;
	mul.wide.s32 	%rd55, %r19, 24;
	add.s64 	%rd9, %rd2, %rd55;
	mov.b32 	%r198, -1;
	mov.f64 	%fd228, 0d7FEFFFFFFFFFFFFF;
	mov.b32 	%r193, 0;
	@%p22 bra 	$L__BB0_20;
	add.s64 	%rd122, %rd1, 64;
	ld.global.f64 	%fd3, [%rd9];
	ld.global.f64 	%fd4, [%rd9+8];
	mov.b32 	%r198, -1;
	mov.f64 	%fd228, 0d7FEFFFFFFFFFFFFF;
	mov.b32 	%r187, 0;
$L__BB0_19:
	.pragma "nounroll";
	ld.global.f64 	%fd42, [%rd122+-64];
	sub.f64 	%fd43, %fd3, %fd42;
	ld.global.f64 	%fd44, [%rd122+-56];
	sub.f64 	%fd45, %fd4, %fd44;
	mul.f64 	%fd46, %fd45, %fd45;
	fma.rn.f64 	%fd47, %fd43, %fd43, %fd46;
	setp.lt.f64 	%p23, %fd47, %fd228;
	selp.b32 	%r106, %r187, 0, %p23;
	setp.ge.f64 	%p24, %fd47, %fd228;
	selp.b32 	%r107, %r198, 0, %p24;
	add.s32 	%r108, %r106, %r107;
	selp.f64 	%fd48, 0d3FF0000000000000, 0d0000000000000000, %p23;
	selp.f64 	%fd49, 0d3FF0000000000000, 0d0000000000000000, %p24;
	mul.f64 	%fd50, %fd228, %fd49;
	fma.rn.f64 	%fd51, %fd47, %fd48, %fd50;
	ld.global.f64 	%fd52, [%rd122+-48];
	sub.f64 	%fd53, %fd3, %fd52;
	ld.global.f64 	%fd54, [%rd122+-40];
	sub.f64 	%fd55, %fd4, %fd54;
	mul.f64 	%fd56, %fd55, %fd55;
	fma.rn.f64 	%fd57, %fd53, %fd53, %fd56;
	setp.lt.f64 	%p25, %fd57, %fd51;
	add.s32 	%r109, %r187, 1;
	selp.b32 	%r110, %r109, 0, %p25;
	setp.ge.f64 	%p26, %fd57, %fd51;
	selp.b32 	%r111, %r108, 0, %p26;
	add.s32 	%r112, %r110, %r111;
	selp.f64 	%fd58, 0d3FF0000000000000, 0d0000000000000000, %p25;
	selp.f64 	%fd59, 0d3FF0000000000000, 0d0000000000000000, %p26;
	mul.f64 	%fd60, %fd51, %fd59;
	fma.rn.f64 	%fd61, %fd57, %fd58, %fd60;
	ld.global.f64 	%fd62, [%rd122+-32];
	sub.f64 	%fd63, %fd3, %fd62;
	ld.global.f64 	%fd64, [%rd122+-24];
	sub.f64 	%fd65, %fd4, %fd64;
	mul.f64 	%fd66, %fd65, %fd65;
	fma.rn.f64 	%fd67, %fd63, %fd63, %fd66;
	setp.lt.f64 	%p27, %fd67, %fd61;
	add.s32 	%r113, %r187, 2;
	selp.b32 	%r114, %r113, 0, %p27;
	setp.ge.f64 	%p28, %fd67, %fd61;
	selp.b32 	%r115, %r112, 0, %p28;
	add.s32 	%r116, %r114, %r115;
	selp.f64 	%fd68, 0d3FF0000000000000, 0d0000000000000000, %p27;
	selp.f64 	%fd69, 0d3FF0000000000000, 0d0000000000000000, %p28;
	mul.f64 	%fd70, %fd61, %fd69;
	fma.rn.f64 	%fd71, %fd67, %fd68, %fd70;
	ld.global.f64 	%fd72, [%rd122+-16];
	sub.f64 	%fd73, %fd3, %fd72;
	ld.global.f64 	%fd74, [%rd122+-8];
	sub.f64 	%fd75, %fd4, %fd74;
	mul.f64 	%fd76, %fd75, %fd75;
	fma.rn.f64 	%fd77, %fd73, %fd73, %fd76;
	setp.lt.f64 	%p29, %fd77, %fd71;
	add.s32 	%r117, %r187, 3;
	selp.b32 	%r118, %r117, 0, %p29;
	setp.ge.f64 	%p30, %fd77, %fd71;
	selp.b32 	%r119, %r116, 0, %p30;
	add.s32 	%r120, %r118, %r119;
	selp.f64 	%fd78, 0d3FF0000000000000, 0d0000000000000000, %p29;
	selp.f64 	%fd79, 0d3FF0000000000000, 0d0000000000000000, %p30;
	mul.f64 	%fd80, %fd71, %fd79;
	fma.rn.f64 	%fd81, %fd77, %fd78, %fd80;
	ld.global.f64 	%fd82, [%rd122];
	sub.f64 	%fd83, %fd3, %fd82;
	ld.global.f64 	%fd84, [%rd122+8];
	sub.f64 	%fd85, %fd4, %fd84;
	mul.f64 	%fd86, %fd85, %fd85;
	fma.rn.f64 	%fd87, %fd83, %fd83, %fd86;
	setp.lt.f64 	%p31, %fd87, %fd81;
	add.s32 	%r121, %r187, 4;
	selp.b32 	%r122, %r121, 0, %p31;
	setp.ge.f64 	%p32, %fd87, %fd81;
	selp.b32 	%r123, %r120, 0, %p32;
	add.s32 	%r124, %r122, %r123;
	selp.f64 	%fd88, 0d3FF0000000000000, 0d0000000000000000, %p31;
	selp.f64 	%fd89, 0d3FF0000000000000, 0d0000000000000000, %p32;
	mul.f64 	%fd90, %fd81, %fd89;
	fma.rn.f64 	%fd91, %fd87, %fd88, %fd90;
	ld.global.f64 	%fd92, [%rd122+16];
	sub.f64 	%fd93, %fd3, %fd92;
	ld.global.f64 	%fd94, [%rd122+24];
	sub.f64 	%fd95, %fd4, %fd94;
	mul.f64 	%fd96, %fd95, %fd95;
	fma.rn.f64 	%fd97, %fd93, %fd93, %fd96;
	setp.lt.f64 	%p33, %fd97, %fd91;
	add.s32 	%r125, %r187, 5;
	selp.b32 	%r126, %r125, 0, %p33;
	setp.ge.f64 	%p34, %fd97, %fd91;
	selp.b32 	%r127, %r124, 0, %p34;
	add.s32 	%r128, %r126, %r127;
	selp.f64 	%fd98, 0d3FF0000000000000, 0d0000000000000000, %p33;
	selp.f64 	%fd99, 0d3FF0000000000000, 0d0000000000000000, %p34;
	mul.f64 	%fd100, %fd91, %fd99;
	fma.rn.f64 	%fd101, %fd97, %fd98, %fd100;
	ld.global.f64 	%fd102, [%rd122+32];
	sub.f64 	%fd103, %fd3, %fd102;
	ld.global.f64 	%fd104, [%rd122+40];
	sub.f64 	%fd105, %fd4, %fd104;
	mul.f64 	%fd106, %fd105, %fd105;
	fma.rn.f64 	%fd107, %fd103, %fd103, %fd106;
	setp.lt.f64 	%p35, %fd107, %fd101;
	add.s32 	%r129, %r187, 6;
	selp.b32 	%r130, %r129, 0, %p35;
	setp.ge.f64 	%p36, %fd107, %fd101;
	selp.b32 	%r131, %r128, 0, %p36;
	add.s32 	%r132, %r130, %r131;
	selp.f64 	%fd108, 0d3FF0000000000000, 0d0000000000000000, %p35;
	selp.f64 	%fd109, 0d3FF0000000000000, 0d0000000000000000, %p36;
	mul.f64 	%fd110, %fd101, %fd109;
	fma.rn.f64 	%fd111, %fd107, %fd108, %fd110;
	ld.global.f64 	%fd112, [%rd122+48];
	sub.f64 	%fd113, %fd3, %fd112;
	ld.global.f64 	%fd114, [%rd122+56];
	sub.f64 	%fd115, %fd4, %fd114;
	mul.f64 	%fd116, %fd115, %fd115;
	fma.rn.f64 	%fd117, %fd113, %fd113, %fd116;
	setp.lt.f64 	%p37, %fd117, %fd111;
	add.s32 	%r133, %r187, 7;
	selp.b32 	%r134, %r133, 0, %p37;
	setp.ge.f64 	%p38, %fd117, %fd111;
	selp.b32 	%r135, %r132, 0, %p38;
	add.s32 	%r198, %r134, %r135;
	selp.f64 	%fd118, 0d3FF0000000000000, 0d0000000000000000, %p37;
	selp.f64 	%fd119, 0d3FF0000000000000, 0d0000000000000000, %p38;
	mul.f64 	%fd120, %fd111, %fd119;
	fma.rn.f64 	%fd228, %fd117, %fd118, %fd120;
	add.s64 	%rd122, %rd122, 128;
	add.s32 	%r187, %r187, 8;
	setp.eq.s32 	%p39, %r187, %r16;
	mov.u32 	%r193, %r16;
	@%p39 bra 	$L__BB0_20;
	bra.uni 	$L__BB0_19;
$L__BB0_20:
	setp.eq.s32 	%p40, %r13, 0;
	@%p40 bra 	$L__BB0_28;
	setp.lt.u32 	%p41, %r14, 3;
	@%p41 bra 	$L__BB0_23;
	mul.wide.u32 	%rd56, %r193, 16;
	add.s64 	%rd57, %rd1, %rd56;
	ld.global.f64 	%fd121, [%rd9];
	ld.global.f64 	%fd122, [%rd57];
	sub.f64 	%fd123, %fd121, %fd122;
	ld.global.f64 	%fd124, [%rd9+8];
	ld.global.f64 	%fd125, [%rd57+8];
	sub.f64 	%fd126, %fd124, %fd125;
	mul.f64 	%fd127, %fd126, %fd126;
	fma.rn.f64 	%fd128, %fd123, %fd123, %fd127;
	setp.lt.f64 	%p42, %fd128, %fd228;
	selp.b32 	%r137, %r193, 0, %p42;
	setp.ge.f64 	%p43, %fd128, %fd228;
	selp.b32 	%r138, %r198, 0, %p43;
	add.s32 	%r139, %r137, %r138;
	selp.f64 	%fd129, 0d3FF0000000000000, 0d0000000000000000, %p42;
	selp.f64 	%fd130, 0d3FF0000000000000, 0d0000000000000000, %p43;
	mul.f64 	%fd131, %fd228, %fd130;
	fma.rn.f64 	%fd132, %fd128, %fd129, %fd131;
	add.s32 	%r140, %r193, 1;
	ld.global.f64 	%fd133, [%rd57+16];
	sub.f64 	%fd134, %fd121, %fd133;
	ld.global.f64 	%fd135, [%rd57+24];
	sub.f64 	%fd136, %fd124, %fd135;
	mul.f64 	%fd137, %fd136, %fd136;
	fma.rn.f64 	%fd138, %fd134, %fd134, %fd137;
	setp.lt.f64 	%p44, %fd138, %fd132;
	selp.b32 	%r141, %r140, 0, %p44;
	setp.ge.f64 	%p45, %fd138, %fd132;
	selp.b32 	%r142, %r139, 0, %p45;
	add.s32 	%r143, %r141, %r142;
	selp.f64 	%fd139, 0d3FF0000000000000, 0d0000000000000000, %p44;
	selp.f64 	%fd140, 0d3FF0000000000000, 0d0000000000000000, %p45;
	mul.f64 	%fd141, %fd132, %fd140;
	fma.rn.f64 	%fd142, %fd138, %fd139, %fd141;
	add.s32 	%r144, %r193, 2;
	ld.global.f64 	%fd143, [%rd57+32];
	sub.f64 	%fd144, %fd121, %fd143;
	ld.global.f64 	%fd145, [%rd57+40];
	sub.f64 	%fd146, %fd124, %fd145;
	mul.f64 	%fd147, %fd146, %fd146;
	fma.rn.f64 	%fd148, %fd144, %fd144, %fd147;
	setp.lt.f64 	%p46, %fd148, %fd142;
	selp.b32 	%r145, %r144, 0, %p46;
	setp.ge.f64 	%p47, %fd148, %fd142;
	selp.b32 	%r146, %r143, 0, %p47;
	add.s32 	%r147, %r145, %r146;
	selp.f64 	%fd149, 0d3FF0000000000000, 0d0000000000000000, %p46;
	selp.f64 	%fd150, 0d3FF0000000000000, 0d0000000000000000, %p47;
	mul.f64 	%fd151, %fd142, %fd150;
	fma.rn.f64 	%fd152, %fd148, %fd149, %fd151;
	add.s32 	%r148, %r193, 3;
	ld.global.f64 	%fd153, [%rd57+48];
	sub.f64 	%fd154, %fd121, %fd153;
	ld.global.f64 	%fd155, [%rd57+56];
	sub.f64 	%fd156, %fd124, %fd155;
	mul.f64 	%fd157, %fd156, %fd156;
	fma.rn.f64 	%fd158, %fd154, %fd154, %fd157;
	setp.lt.f64 	%p48, %fd158, %fd152;
	selp.b32 	%r149, %r148, 0, %p48;
	setp.ge.f64 	%p49, %fd158, %fd152;
	selp.b32 	%r150, %r147, 0, %p49;
	add.s32 	%r198, %r149, %r150;
	selp.f64 	%fd159, 0d3FF0000000000000, 0d0000000000000000, %p48;
	selp.f64 	%fd160, 0d3FF0000000000000, 0d0000000000000000, %p49;
	mul.f64 	%fd161, %fd152, %fd160;
	fma.rn.f64 	%fd228, %fd158, %fd159, %fd161;
	add.s32 	%r193, %r193, 4;
$L__BB0_23:
	setp.eq.s32 	%p50, %r15, 0;
	@%p50 bra 	$L__BB0_28;
	setp.eq.s32 	%p51, %r15, 1;
	@%p51 bra 	$L__BB0_26;
	mul.wide.u32 	%rd58, %r193, 16;
	add.s64 	%rd59, %rd1, %rd58;
	ld.global.f64 	%fd162, [%rd9];
	ld.global.f64 	%fd163, [%rd59];
	sub.f64 	%fd164, %fd162, %fd163;
	ld.global.f64 	%fd165, [%rd9+8];
	ld.global.f64 	%fd166, [%rd59+8];
	sub.f64 	%fd167, %fd165, %fd166;
	mul.f64 	%fd168, %fd167, %fd167;
	fma.rn.f64 	%fd169, %fd164, %fd164, %fd168;
	setp.lt.f64 	%p52, %fd169, %fd228;
	selp.b32 	%r152, %r193, 0, %p52;
	setp.ge.f64 	%p53, %fd169, %fd228;
	selp.b32 	%r153, %r198, 0, %p53;
	add.s32 	%r154, %r152, %r153;
	selp.f64 	%fd170, 0d3FF0000000000000, 0d0000000000000000, %p52;
	selp.f64 	%fd171, 0d3FF0000000000000, 0d0000000000000000, %p53;
	mul.f64 	%fd172, %fd228, %fd171;
	fma.rn.f64 	%fd173, %fd169, %fd170, %fd172;
	add.s32 	%r155, %r193, 1;
	ld.global.f64 	%fd174, [%rd59+16];
	sub.f64 	%fd175, %fd162, %fd174;
	ld.global.f64 	%fd176, [%rd59+24];
	sub.f64 	%fd177, %fd165, %fd176;
	mul.f64 	%fd178, %fd177, %fd177;
	fma.rn.f64 	%fd179, %fd175, %fd175, %fd178;
	setp.lt.f64 	%p54, %fd179, %fd173;
	selp.b32 	%r156, %r155, 0, %p54;
	setp.ge.f64 	%p55, %fd179, %fd173;
	selp.b32 	%r157, %r154, 0, %p55;
	add.s32 	%r198, %r156, %r157;
	selp.f64 	%fd180, 0d3FF0000000000000, 0d0000000000000000, %p54;
	selp.f64 	%fd181, 0d3FF0000000000000, 0d0000000000000000, %p55;
	mul.f64 	%fd182, %fd173, %fd181;
	fma.rn.f64 	%fd228, %fd179, %fd180, %fd182;
	add.s32 	%r193, %r193, 2;
$L__BB0_26:
	setp.eq.s32 	%p56, %r17, 0;
	@%p56 bra 	$L__BB0_28;
	mul.wide.u32 	%rd60, %r193, 16;
	add.s64 	%rd61, %rd1, %rd60;
	ld.global.f64 	%fd183, [%rd9];
	ld.global.f64 	%fd184, [%rd61];
	sub.f64 	%fd185, %fd183, %fd184;
	ld.global.f64 	%fd186, [%rd9+8];
	ld.global.f64 	%fd187, [%rd61+8];
	sub.f64 	%fd188, %fd186, %fd187;
	mul.f64 	%fd189, %fd188, %fd188;
	fma.rn.f64 	%fd190, %fd185, %fd185, %fd189;
	setp.lt.f64 	%p57, %fd190, %fd228;
	selp.b32 	%r158, %r193, 0, %p57;
	setp.ge.f64 	%p58, %fd190, %fd228;
	selp.b32 	%r159, %r198, 0, %p58;
	add.s32 	%r198, %r158, %r159;
$L__BB0_28:
	st.global.u32 	[%rd9+16], %r198;
	mul.wide.s32 	%rd62, %r198, 16;
	add.s64 	%rd63, %rd22, %rd62;
	ld.global.f64 	%fd191, [%rd9];
	ld.f64 	%fd192, [%rd63];
	add.f64 	%fd193, %fd191, %fd192;
	st.f64 	[%rd63], %fd193;
	ld.global.f64 	%fd194, [%rd9+8];
	ld.f64 	%fd195, [%rd63+8];
	add.f64 	%fd196, %fd194, %fd195;
	st.f64 	[%rd63+8], %fd196;
	mul.wide.s32 	%rd64, %r198, 4;
	add.s64 	%rd65, %rd24, %rd64;
	ld.u32 	%r160, [%rd65];
	add.s32 	%r161, %r160, 1;
	st.u32 	[%rd65], %r161;
	bra.uni 	$L__BB0_16;
$L__BB0_29:
	and.b32  	%r40, %r70, 3;
	setp.lt.u32 	%p12, %r70, 4;
	mov.b32 	%r199, 0;
	@%p12 bra 	$L__BB0_40;
	and.b32  	%r199, %r70, 2147483644;
	mov.b32 	%r202, 0;
$L__BB0_31:
	add.s32 	%r53, %r202, %r12;
	setp.ge.s32 	%p13, %r53, %r68;
	@%p13 bra 	$L__BB0_33;
	mul.wide.s32 	%rd45, %r53, 24;
	add.s64 	%rd46, %rd2, %rd45;
	mov.b32 	%r84, -1;
	st.global.u32 	[%rd46+16], %r84;
	ld.global.f64 	%fd10, [%rd46];
	ld.f64 	%fd11, [%rd22+-16];
	add.f64 	%fd12, %fd10, %fd11;
	st.f64 	[%rd22+-16], %fd12;
	ld.global.f64 	%fd13, [%rd46+8];
	ld.f64 	%fd14, [%rd22+-8];
	add.f64 	%fd15, %fd13, %fd14;
	st.f64 	[%rd22+-8], %fd15;
	ld.u32 	%r85, [%rd24+-4];
	add.s32 	%r86, %r85, 1;
	st.u32 	[%rd24+-4], %r86;
$L__BB0_33:
	add.s32 	%r54, %r53, 1;
	setp.ge.s32 	%p14, %r54, %r68;
	@%p14 bra 	$L__BB0_35;
	mul.wide.s32 	%rd47, %r54, 24;
	add.s64 	%rd48, %rd2, %rd47;
	mov.b32 	%r87, -1;
	st.global.u32 	[%rd48+16], %r87;
	ld.global.f64 	%fd16, [%rd48];
	ld.f64 	%fd17, [%rd22+-16];
	add.f64 	%fd18, %fd16, %fd17;
	st.f64 	[%rd22+-16], %fd18;
	ld.global.f64 	%fd19, [%rd48+8];
	ld.f64 	%fd20, [%rd22+-8];
	add.f64 	%fd21, %fd19, %fd20;
	st.f64 	[%rd22+-8], %fd21;
	ld.u32 	%r88, [%rd24+-4];
	add.s32 	%r89, %r88, 1;
	st.u32 	[%rd24+-4], %r89;
$L__BB0_35:
	add.s32 	%r55, %r53, 2;
	setp.ge.s32 	%p15, %r55, %r68;
	@%p15 bra 	$L__BB0_37;
	mul.wide.s32 	%rd49, %r55, 24;
	add.s64 	%rd50, %rd2, %rd49;
	mov.b32 	%r90, -1;
	st.global.u32 	[%rd50+16], %r90;
	ld.global.f64 	%fd22, [%rd50];
	ld.f64 	%fd23, [%rd22+-16];
	add.f64 	%fd24, %fd22, %fd23;
	st.f64 	[%rd22+-16], %fd24;
	ld.global.f64 	%fd25, [%rd50+8];
	ld.f64 	%fd26, [%rd22+-8];
	add.f64 	%fd27, %fd25, %fd26;
	st.f64 	[%rd22+-8], %fd27;
	ld.u32 	%r91, [%rd24+-4];
	add.s32 	%r92, %r91, 1;
	st.u32 	[%rd24+-4], %r92;
$L__BB0_37:
	add.s32 	%r56, %r53, 3;
	setp.ge.s32 	%p16, %r56, %r68;
	@%p16 bra 	$L__BB0_39;
	mul.wide.s32 	%rd51, %r56, 24;
	add.s64 	%rd52, %rd2, %rd51;
	mov.b32 	%r93, -1;
	st.global.u32 	[%rd52+16], %r93;
	ld.global.f64 	%fd28, [%rd52];
	ld.f64 	%fd29, [%rd22+-16];
	add.f64 	%fd30, %fd28, %fd29;
	st.f64 	[%rd22+-16], %fd30;
	ld.global.f64 	%fd31, [%rd52+8];
	ld.f64 	%fd32, [%rd22+-8];
	add.f64 	%fd33, %fd31, %fd32;
	st.f64 	[%rd22+-8], %fd33;
	ld.u32 	%r94, [%rd24+-4];
	add.s32 	%r95, %r94, 1;
	st.u32 	[%rd24+-4], %r95;
$L__BB0_39:
	add.s32 	%r202, %r202, 4;
	setp.eq.s32 	%p17, %r202, %r199;
	@%p17 bra 	$L__BB0_40;
	bra.uni 	$L__BB0_31;
$L__BB0_40:
	setp.eq.s32 	%p18, %r40, 0;
	@%p18 bra 	$L__BB0_45;
	mov.b32 	%r201, 0;
$L__BB0_42:
	.pragma "nounroll";
	add.s32 	%r45, %r199, %r12;
	setp.ge.s32 	%p19, %r45, %r68;
	@%p19 bra 	$L__BB0_44;
	mul.wide.s32 	%rd53, %r45, 24;
	add.s64 	%rd54, %rd2, %rd53;
	mov.b32 	%r97, -1;
	st.global.u32 	[%rd54+16], %r97;
	ld.global.f64 	%fd34, [%rd54];
	ld.f64 	%fd35, [%rd22+-16];
	add.f64 	%fd36, %fd34, %fd35;
	st.f64 	[%rd22+-16], %fd36;
	ld.global.f64 	%fd37, [%rd54+8];
	ld.f64 	%fd38, [%rd22+-8];
	add.f64 	%fd39, %fd37, %fd38;
	st.f64 	[%rd22+-8], %fd39;
	ld.u32 	%r98, [%rd24+-4];
	add.s32 	%r99, %r98, 1;
	st.u32 	[%rd24+-4], %r99;
$L__BB0_44:
	add.s32 	%r199, %r199, 1;
	add.s32 	%r201, %r201, 1;
	setp.ne.s32 	%p20, %r201, %r40;
	@%p20 bra 	$L__BB0_42;
$L__BB0_45:
	setp.lt.s32 	%p60, %r69, 1;
	@%p60 bra 	$L__BB0_57;
	and.b32  	%r48, %r69, 7;
	setp.lt.u32 	%p61, %r69, 8;
	mov.b32 	%r205, 0;
	@%p61 bra 	$L__BB0_49;
	and.b32  	%r205, %r69, 2147483640;
	neg.s32 	%r204, %r205;
	shl.b32 	%r51, %r71, 3;
	add.s64 	%rd124, %rd22, 64;
	add.s64 	%rd123, %rd24, 16;
	mul.wide.s32 	%rd70, %r71, 16;
	mul.wide.s32 	%rd72, %r71, 4;
	mov.u32 	%r203, %r11;
$L__BB0_48:
	.pragma "nounroll";
	mul.wide.s32 	%rd66, %r203, 16;
	add.s64 	%rd67, %rd3, %rd66;
	ld.f64 	%fd197, [%rd124+-64];
	st.global.f64 	[%rd67], %fd197;
	ld.f64 	%fd198, [%rd124+-56];
	st.global.f64 	[%rd67+8], %fd198;
	ld.u32 	%r163, [%rd123+-16];
	mul.wide.s32 	%rd68, %r203, 4;
	add.s64 	%rd69, %rd4, %rd68;
	st.global.u32 	[%rd69], %r163;
	add.s64 	%rd71, %rd67, %rd70;
	ld.f64 	%fd199, [%rd124+-48];
	st.global.f64 	[%rd71], %fd199;
	ld.f64 	%fd200, [%rd124+-40];
	st.global.f64 	[%rd71+8], %fd200;
	ld.u32 	%r164, [%rd123+-12];
	add.s64 	%rd73, %rd69, %rd72;
	st.global.u32 	[%rd73], %r164;
	add.s64 	%rd74, %rd71, %rd70;
	ld.f64 	%fd201, [%rd124+-32];
	st.global.f64 	[%rd74], %fd201;
	ld.f64 	%fd202, [%rd124+-24];
	st.global.f64 	[%rd74+8], %fd202;
	ld.u32 	%r165, [%rd123+-8];
	add.s64 	%rd75, %rd73, %rd72;
	st.global.u32 	[%rd75], %r165;
	add.s64 	%rd76, %rd74, %rd70;
	ld.f64 	%fd203, [%rd124+-16];
	st.global.f64 	[%rd76], %fd203;
	ld.f64 	%fd204, [%rd124+-8];
	st.global.f64 	[%rd76+8], %fd204;
	ld.u32 	%r166, [%rd123+-4];
	add.s64 	%rd77, %rd75, %rd72;
	st.global.u32 	[%rd77], %r166;
	add.s64 	%rd78, %rd76, %rd70;
	ld.f64 	%fd205, [%rd124];
	st.global.f64 	[%rd78], %fd205;
	ld.f64 	%fd206, [%rd124+8];
	st.global.f64 	[%rd78+8], %fd206;
	ld.u32 	%r167, [%rd123];
	add.s64 	%rd79, %rd77, %rd72;
	st.global.u32 	[%rd79], %r167;
	add.s64 	%rd80, %rd78, %rd70;
	ld.f64 	%fd207, [%rd124+16];
	st.global.f64 	[%rd80], %fd207;
	ld.f64 	%fd208, [%rd124+24];
	st.global.f64 	[%rd80+8], %fd208;
	ld.u32 	%r168, [%rd123+4];
	add.s64 	%rd81, %rd79, %rd72;
	st.global.u32 	[%rd81], %r168;
	add.s64 	%rd82, %rd80, %rd70;
	ld.f64 	%fd209, [%rd124+32];
	st.global.f64 	[%rd82], %fd209;
	ld.f64 	%fd210, [%rd124+40];
	st.global.f64 	[%rd82+8], %fd210;
	ld.u32 	%r169, [%rd123+8];
	add.s64 	%rd83, %rd81, %rd72;
	st.global.u32 	[%rd83], %r169;
	add.s64 	%rd84, %rd82, %rd70;
	ld.f64 	%fd211, [%rd124+48];
	st.global.f64 	[%rd84], %fd211;
	ld.f64 	%fd212, [%rd124+56];
	st.global.f64 	[%rd84+8], %fd212;
	ld.u32 	%r170, [%rd123+12];
	add.s64 	%rd85, %rd83, %rd72;
	st.global.u32 	[%rd85], %r170;
	add.s32 	%r204, %r204, 8;
	add.s32 	%r203, %r203, %r51;
	add.s64 	%rd124, %rd124, 128;
	add.s64 	%rd123, %rd123, 32;
	setp.ne.s32 	%p62, %r204, 0;
	@%p62 bra 	$L__BB0_48;
$L__BB0_49:
	setp.eq.s32 	%p63, %r48, 0;
	@%p63 bra 	$L__BB0_57;
	and.b32  	%r63, %r69, 3;
	setp.lt.u32 	%p64, %r48, 4;
	@%p64 bra 	$L__BB0_52;
	mul.wide.u32 	%rd86, %r205, 16;
	add.s64 	%rd87, %rd22, %rd86;
	mad.lo.s32 	%r171, %r205, %r71, %r11;
	mul.wide.s32 	%rd88, %r171, 16;
	add.s64 	%rd89, %rd3, %rd88;
	ld.f64 	%fd213, [%rd87];
	st.global.f64 	[%rd89], %fd213;
	ld.f64 	%fd214, [%rd87+8];
	st.global.f64 	[%rd89+8], %fd214;
	mul.wide.u32 	%rd90, %r205, 4;
	add.s64 	%rd91, %rd24, %rd90;
	ld.u32 	%r172, [%rd91];
	mul.wide.s32 	%rd92, %r171, 4;
	add.s64 	%rd93, %rd4, %rd92;
	st.global.u32 	[%rd93], %r172;
	mul.wide.s32 	%rd94, %r71, 16;
	add.s64 	%rd95, %rd89, %rd94;
	ld.f64 	%fd215, [%rd87+16];
	st.global.f64 	[%rd95], %fd215;
	ld.f64 	%fd216, [%rd87+24];
	st.global.f64 	[%rd95+8], %fd216;
	ld.u32 	%r173, [%rd91+4];
	mul.wide.s32 	%rd96, %r71, 4;
	add.s64 	%rd97, %rd93, %rd96;
	st.global.u32 	[%rd97], %r173;
	add.s64 	%rd98, %rd95, %rd94;
	ld.f64 	%fd217, [%rd87+32];
	st.global.f64 	[%rd98], %fd217;
	ld.f64 	%fd218, [%rd87+40];
	st.global.f64 	[%rd98+8], %fd218;
	ld.u32 	%r174, [%rd91+8];
	add.s64 	%rd99, %rd97, %rd96;
	st.global.u32 	[%rd99], %r174;
	add.s64 	%rd100, %rd98, %rd94;
	ld.f64 	%fd219, [%rd87+48];
	st.global.f64 	[%rd100], %fd219;
	ld.f64 	%fd220, [%rd87+56];
	st.global.f64 	[%rd100+8], %fd220;
	ld.u32 	%r175, [%rd91+12];
	add.s64 	%rd101, %rd99, %rd96;
	st.global.u32 	[%rd101], %r175;
	add.s32 	%r205, %r205, 4;
$L__BB0_52:
	setp.eq.s32 	%p65, %r63, 0;
	@%p65 bra 	$L__BB0_57;
	setp.eq.s32 	%p66, %r63, 1;
	@%p66 bra 	$L__BB0_55;
	mul.wide.u32 	%rd102, %r205, 16;
	add.s64 	%rd103, %rd22, %rd102;
	mad.lo.s32 	%r176, %r205, %r71, %r11;
	mul.wide.s32 	%rd104, %r176, 16;
	add.s64 	%rd105, %rd3, %rd104;
	ld.f64 	%fd221, [%rd103];
	st.global.f64 	[%rd105], %fd221;
	ld.f64 	%fd222, [%rd103+8];
	st.global.f64 	[%rd105+8], %fd222;
	mul.wide.u32 	%rd106, %r205, 4;
	add.s64 	%rd107, %rd24, %rd106;
	ld.u32 	%r177, [%rd107];
	mul.wide.s32 	%rd108, %r176, 4;
	add.s64 	%rd109, %rd4, %rd108;
	st.global.u32 	[%rd109], %r177;
	mul.wide.s32 	%rd110, %r71, 16;
	add.s64 	%rd111, %rd105, %rd110;
	ld.f64 	%fd223, [%rd103+16];
	st.global.f64 	[%rd111], %fd223;
	ld.f64 	%fd224, [%rd103+24];
	st.global.f64 	[%rd111+8], %fd224;
	ld.u32 	%r178, [%rd107+4];
	mul.wide.s32 	%rd112, %r71, 4;
	add.s64 	%rd113, %rd109, %rd112;
	st.global.u32 	[%rd113], %r178;
	add.s32 	%r205, %r205, 2;
$L__BB0_55:
	and.b32  	%r179, %r69, 1;
	setp.eq.b32 	%p67, %r179, 1;
	not.pred 	%p68, %p67;
	@%p68 bra 	$L__BB0_57;
	mul.wide.u32 	%rd114, %r205, 16;
	add.s64 	%rd115, %rd22, %rd114;
	mad.lo.s32 	%r180, %r205, %r71, %r11;
	mul.wide.s32 	%rd116, %r180, 16;
	add.s64 	%rd117, %rd3, %rd116;
	ld.f64 	%fd225, [%rd115];
	st.global.f64 	[%rd117], %fd225;
	ld.f64 	%fd226, [%rd115+8];
	st.global.f64 	[%rd117+8], %fd226;
	mul.wide.u32 	%rd118, %r205, 4;
	add.s64 	%rd119, %rd24, %rd118;
	ld.u32 	%r181, [%rd119];
	mul.wide.s32 	%rd120, %r180, 4;
	add.s64 	%rd121, %rd4, %rd120;
	st.global.u32 	[%rd121], %r181;
$L__BB0_57:
	{ // callseq 2, 0
	.param .b64 param0;
	st.param.b64 	[param0], %rd22;
	call.uni 
	free, 
	(
	param0
	);
	} // callseq 2
	{ // callseq 3, 0
	.param .b64 param0;
	st.param.b64 	[param0], %rd24;
	call.uni 
	free, 
	(
	param0
	);
	} // callseq 3
	ret;

}


// ===== COMPILED SASS (sm_100) =====

	.target	sm_100

	.elftype	@"ET_EXEC"


//--------------------- .note.nv.tkinfo           --------------------------
	.section	.note.nv.tkinfo,"",@"SHT_NOTE"
	.sectionflags	@"SHF_NOTE_NV_TKINFO"
	.tkinfo
        /*0018*/ 	.word	0x00000002
        /*0030*/ 	.string	""
        /*0030*/ 	.string	"ptxas"
        /*0030*/ 	.string	"Cuda compilation tools, release 13.0, V13.0.88"
        /*0030*/ 	.string	"Build cuda_13.0.r13.0/compiler.36424714_0"
        /*0030*/ 	.string	"-arch sm_100 -m 64 "



//--------------------- .note.nv.cuinfo           --------------------------
	.section	.note.nv.cuinfo,"",@"SHT_NOTE"
	.sectionflags	@"SHF_NOTE_NV_CUINFO"
        /*0018*/ 	.short	0x0002
        /*001a*/ 	.short	0x0064
        /*001c*/ 	.short	0x0082
	.zero		2


//--------------------- .nv.info                  --------------------------
	.section	.nv.info,"",@"SHT_CUDA_INFO"
	.align	4


	//----- nvinfo : EIATTR_REGCOUNT
	.align		4
        /*0000*/ 	.byte	0x04, 0x2f
        /*0002*/ 	.short	(.L_1 - .L_0)
	.align		4
.L_0:
        /*0004*/ 	.word	index@(_Z6workerP14ClassedPoint_sP7Point_sS2_Piiiii)
        /*0008*/ 	.word	0x00000028


	//----- nvinfo : EIATTR_FRAME_SIZE
	.align		4
.L_1:
        /*000c*/ 	.byte	0x04, 0x11
        /*000e*/ 	.short	(.L_3 - .L_2)
	.align		4
.L_2:
        /*0010*/ 	.word	index@(_Z6workerP14ClassedPoint_sP7Point_sS2_Piiiii)
        /*0014*/ 	.word	0x00000000


	//----- nvinfo : EIATTR_MIN_STACK_SIZE
	.align		4
.L_3:
        /*0018*/ 	.byte	0x04, 0x12
        /*001a*/ 	.short	(.L_5 - .L_4)
	.align		4
.L_4:
        /*001c*/ 	.word	index@(_Z6workerP14ClassedPoint_sP7Point_sS2_Piiiii)
        /*0020*/ 	.word	0x00000000
.L_5:


//--------------------- .nv.compat                --------------------------
	.section	.nv.compat,"",@"SHT_CUDA_COMPAT_INFO"
	.align	4
        /*0000*/ 	.byte	0x02, 0x09, 0x00, 0x00, 0x02, 0x02, 0x01, 0x00, 0x02, 0x05, 0x05, 0x00, 0x03, 0x07, 0x01, 0x01
        /*0010*/ 	.byte	0x02, 0x03, 0x00, 0x00, 0x02, 0x06, 0x01, 0x00, 0x04, 0x0b, 0x08, 0x00, 0x01, 0x00, 0x00, 0x00
        /*0020*/ 	.byte	0x00, 0x00, 0x00, 0x00


//--------------------- .nv.info._Z6workerP14ClassedPoint_sP7Point_sS2_Piiiii --------------------------
	.section	.nv.info._Z6workerP14ClassedPoint_sP7Point_sS2_Piiiii,"",@"SHT_CUDA_INFO"
	.sectionflags	@""
	.align	4


	//----- nvinfo : EIATTR_CUDA_API_VERSION
	.align		4
        /*0000*/ 	.byte	0x04, 0x37
        /*0002*/ 	.short	(.L_7 - .L_6)
.L_6:
        /*0004*/ 	.word	0x00000082


	//----- nvinfo : EIATTR_KPARAM_INFO
	.align		4
.L_7:
        /*0008*/ 	.byte	0x04, 0x17
        /*000a*/ 	.short	(.L_9 - .L_8)
.L_8:
        /*000c*/ 	.word	0x00000000
        /*0010*/ 	.short	0x0007
        /*0012*/ 	.short	0x002c
        /*0014*/ 	.byte	0x00, 0xf0, 0x11, 0x00


	//----- nvinfo : EIATTR_KPARAM_INFO
	.align		4
.L_9:
        /*0018*/ 	.byte	0x04, 0x17
        /*001a*/ 	.short	(.L_11 - .L_10)
.L_10:
        /*001c*/ 	.word	0x00000000
        /*0020*/ 	.short	0x0006
        /*0022*/ 	.short	0x0028
        /*0024*/ 	.byte	0x00, 0xf0, 0x11, 0x00


	//----- nvinfo : EIATTR_KPARAM_INFO
	.align		4
.L_11:
        /*0028*/ 	.byte	0x04, 0x17
        /*002a*/ 	.short	(.L_13 - .L_12)
.L_12:
        /*002c*/ 	.word	0x00000000
        /*0030*/ 	.short	0x0005
        /*0032*/ 	.short	0x0024
        /*0034*/ 	.byte	0x00, 0xf0, 0x11, 0x00


	//----- nvinfo : EIATTR_KPARAM_INFO
	.align		4
.L_13:
        /*0038*/ 	.byte	0x04, 0x17
        /*003a*/ 	.short	(.L_15 - .L_14)
.L_14:
        /*003c*/ 	.word	0x00000000
        /*0040*/ 	.short	0x0004
        /*0042*/ 	.short	0x0020
        /*0044*/ 	.byte	0x00, 0xf0, 0x11, 0x00


	//----- nvinfo : EIATTR_KPARAM_INFO
	.align		4
.L_15:
        /*0048*/ 	.byte	0x04, 0x17
        /*004a*/ 	.short	(.L_17 - .L_16)
.L_16:
        /*004c*/ 	.word	0x00000000
        /*0050*/ 	.short	0x0003
        /*0052*/ 	.short	0x0018
        /*0054*/ 	.byte	0x00, 0xf5, 0x21, 0x00


	//----- nvinfo : EIATTR_KPARAM_INFO
	.align		4
.L_17:
        /*0058*/ 	.byte	0x04, 0x17
        /*005a*/ 	.short	(.L_19 - .L_18)
.L_18:
        /*005c*/ 	.word	0x00000000
        /*0060*/ 	.short	0x0002
        /*0062*/ 	.short	0x0010
        /*0064*/ 	.byte	0x00, 0xf5, 0x21, 0x00


	//----- nvinfo : EIATTR_KPARAM_INFO
	.align		4
.L_19:
        /*0068*/ 	.byte	0x04, 0x17
        /*006a*/ 	.short	(.L_21 - .L_20)
.L_20:
        /*006c*/ 	.word	0x00000000
        /*0070*/ 	.short	0x0001
        /*0072*/ 	.short	0x0008
        /*0074*/ 	.byte	0x00, 0xf5, 0x21, 0x00


	//----- nvinfo : EIATTR_KPARAM_INFO
	.align		4
.L_21:
        /*0078*/ 	.byte	0x04, 0x17
        /*007a*/ 	.short	(.L_23 - .L_22)
.L_22:
        /*007c*/ 	.word	0x00000000
        /*0080*/ 	.short	0x0000
        /*0082*/ 	.short	0x0000
        /*0084*/ 	.byte	0x00, 0xf5, 0x21, 0x00


	//----- nvinfo : EIATTR_SPARSE_MMA_MASK
	.align		4
.L_23:
        /*0088*/ 	.byte	0x03, 0x50
        /*008a*/ 	.short	0x0000


	//----- nvinfo : EIATTR_MAXREG_COUNT
	.align		4
        /*008c*/ 	.byte	0x03, 0x1b
        /*008e*/ 	.short	0x00ff


	//----- nvinfo : EIATTR_EXTERNS
	.align		4
        /*0090*/ 	.byte	0x04, 0x0f
        /*0092*/ 	.short	(.L_25 - .L_24)


	//   ....[0]....
	.align		4
.L_24:
        /*0094*/ 	.word	index@(malloc)


	//   ....[1]....
	.align		4
        /*0098*/ 	.word	index@(free)


	//----- nvinfo : EIATTR_MERCURY_ISA_VERSION
	.align		4
.L_25:
        /*009c*/ 	.byte	0x03, 0x5f
        /*009e*/ 	.short	0x0101


	//----- nvinfo : EIATTR_VRC_CTA_INIT_COUNT
	.align		4
        /*00a0*/ 	.byte	0x02, 0x4a
	.zero		1
	.zero		1


	//----- nvinfo : EIATTR_SYSCALL_OFFSETS
	.align		4
        /*00a4*/ 	.byte	0x04, 0x46
        /*00a6*/ 	.short	(.L_27 - .L_26)


	//   ....[0]....
.L_26:
        /*00a8*/ 	.word	0x000000b0


	//   ....[1]....
        /*00ac*/ 	.word	0x00000180


	//   ....[2]....
        /*00b0*/ 	.word	0x00003a70


	//   ....[3]....
        /*00b4*/ 	.word	0x00003ac0


	//----- nvinfo : EIATTR_EXIT_INSTR_OFFSETS
	.align		4
.L_27:
        /*00b8*/ 	.byte	0x04, 0x1c
        /*00ba*/ 	.short	(.L_29 - .L_28)


	//   ....[0]....
.L_28:
        /*00bc*/ 	.word	0x00003ad0


	//----- nvinfo : EIATTR_CRS_STACK_SIZE
	.align		4
.L_29:
        /*00c0*/ 	.byte	0x04, 0x1e
        /*00c2*/ 	.short	(.L_31 - .L_30)
.L_30:
        /*00c4*/ 	.word	0x00000000


	//----- nvinfo : EIATTR_CBANK_PARAM_SIZE
	.align		4
.L_31:
        /*00c8*/ 	.byte	0x03, 0x19
        /*00ca*/ 	.short	0x0030


	//----- nvinfo : EIATTR_PARAM_CBANK
	.align		4
        /*00cc*/ 	.byte	0x04, 0x0a
        /*00ce*/ 	.short	(.L_33 - .L_32)
	.align		4
.L_32:
        /*00d0*/ 	.word	index@(.nv.constant0._Z6workerP14ClassedPoint_sP7Point_sS2_Piiiii)
        /*00d4*/ 	.short	0x0380
        /*00d6*/ 	.short	0x0030


	//----- nvinfo : EIATTR_SW_WAR
	.align		4
.L_33:
        /*00d8*/ 	.byte	0x04, 0x36
        /*00da*/ 	.short	(.L_35 - .L_34)
.L_34:
        /*00dc*/ 	.word	0x00000008
.L_35:


//--------------------- .nv.callgraph             --------------------------
	.section	.nv.callgraph,"",@"SHT_CUDA_CALLGRAPH"
	.align	4
	.sectionentsize	8
	.align		4
        /*0000*/ 	.word	0x00000000
	.align		4
        /*0004*/ 	.word	0xffffffff
	.align		4
        /*0008*/ 	.word	index@(_Z6workerP14ClassedPoint_sP7Point_sS2_Piiiii)
	.align		4
        /*000c*/ 	.word	index@(free)
	.align		4
        /*0010*/ 	.word	index@(_Z6workerP14ClassedPoint_sP7Point_sS2_Piiiii)
	.align		4
        /*0014*/ 	.word	index@(malloc)
	.align		4
        /*0018*/ 	.word	0x00000000
	.align		4
        /*001c*/ 	.word	0xfffffffe
	.align		4
        /*0020*/ 	.word	0x00000000
	.align		4
        /*0024*/ 	.word	0xfffffffd
	.align		4
        /*0028*/ 	.word	0x00000000
	.align		4
        /*002c*/ 	.word	0xfffffffc


//--------------------- .nv.constant4             --------------------------
	.section	.nv.constant4,"a",@progbits
	.align	8
	.align		8
.nv.constant4:
        /*0000*/ 	.dword	malloc
	.align		8
        /*0008*/ 	.dword	free


//--------------------- .text._Z6workerP14ClassedPoint_sP7Point_sS2_Piiiii --------------------------
	.section	.text._Z6workerP14ClassedPoint_sP7Point_sS2_Piiiii,"ax",@progbits
	.align	128
        .global         _Z6workerP14ClassedPoint_sP7Point_sS2_Piiiii
        .type           _Z6workerP14ClassedPoint_sP7Point_sS2_Piiiii,@function
        .size           _Z6workerP14ClassedPoint_sP7Point_sS2_Piiiii,(.L_x_33 - _Z6workerP14ClassedPoint_sP7Point_sS2_Piiiii)
        .other          _Z6workerP14ClassedPoint_sP7Point_sS2_Piiiii,@"STO_CUDA_ENTRY STV_DEFAULT"
_Z6workerP14ClassedPoint_sP7Point_sS2_Piiiii:
.text._Z6workerP14ClassedPoint_sP7Point_sS2_Piiiii:
[----:B------:R-:W0:Y:S01]  /*0000*/  LDC R1, c[0x0][0x37c] ;  /* 0x0000df00ff017b82 */ /* 0x000e220000000800 */
[----:B------:R-:W1:Y:S01]  /*0010*/  LDCU UR4, c[0x0][0x3a4] ;  /* 0x00007480ff0477ac */ /* 0x000e620008000800 */
[----:B------:R-:W-:-:S06]  /*0020*/  MOV R2, 0x0 ;  /* 0x0000000000027802 */ /* 0x000fcc0000000f00 */
[----:B------:R2:W3:Y:S01]  /*0030*/  LDC.64 R6, c[0x4][R2] ;  /* 0x0100000002067b82 */ /* 0x0004e20000000a00 */
[----:B-1----:R-:W-:-:S06]  /*0040*/  UIMAD.WIDE UR4, UR4, 0x10, URZ ;  /* 0x00000010040478a5 */ /* 0x002fcc000f8e02ff */
[----:B------:R-:W-:Y:S02]  /*0050*/  IMAD.U32 R9, RZ, RZ, UR5 ;  /* 0x00000005ff097e24 */ /* 0x000fe4000f8e00ff */
[----:B------:R-:W-:Y:S02]  /*0060*/  IMAD.U32 R5, RZ, RZ, UR5 ;  /* 0x00000005ff057e24 */ /* 0x000fe4000f8e00ff */
[----:B------:R-:W-:Y:S02]  /*0070*/  IMAD.U32 R4, RZ, RZ, UR4 ;  /* 0x00000004ff047e24 */ /* 0x000fe4000f8e00ff */
[----:B------:R-:W-:Y:S02]  /*0080*/  IMAD.U32 R8, RZ, RZ, UR4 ;  /* 0x00000004ff087e24 */ /* 0x000fe4000f8e00ff */
[----:B--2---:R-:W-:-:S07]  /*0090*/  IMAD.MOV.U32 R5, RZ, RZ, R9 ;  /* 0x000000ffff057224 */ /* 0x004fce00078e0009 */
[----:B------:R-:W-:-:S07]  /*00a0*/  LEPC R20, `(.L_x_0) ;  /* 0x000000001014794e */ /* 0x000fce0000000000 */
[----:B0--3--:R-:W-:Y:S05]  /*00b0*/  CALL.ABS.NOINC R6 ;  /* 0x0000000006007343 */ /* 0x009fea0003c00000 */
.L_x_0:
[----:B------:R-:W0:Y:S01]  /*00c0*/  LDCU UR4, c[0x0][0x3a4] ;  /* 0x00007480ff0477ac */ /* 0x000e220008000800 */
[----:B------:R-:W1:Y:S01]  /*00d0*/  LDC.64 R2, c[0x4][R2] ;  /* 0x0100000002027b82 */ /* 0x000e620000000a00 */
[----:B------:R-:W-:Y:S02]  /*00e0*/  IMAD.MOV.U32 R18, RZ, RZ, R4 ;  /* 0x000000ffff127224 */ /* 0x000fe400078e0004 */
[----:B------:R-:W-:Y:S01]  /*00f0*/  IMAD.MOV.U32 R19, RZ, RZ, R5 ;  /* 0x000000ffff137224 */ /* 0x000fe200078e0005 */
[----:B0-----:R-:W-:-:S06]  /*0100*/  UIMAD.WIDE UR4, UR4, 0x4, URZ ;  /* 0x00000004040478a5 */ /* 0x001fcc000f8e02ff */
[----:B------:R-:W-:Y:S02]  /*0110*/  IMAD.U32 R6, RZ, RZ, UR4 ;  /* 0x00000004ff067e24 */ /* 0x000fe4000f8e00ff */
[----:B------:R-:W-:Y:S02]  /*0120*/  IMAD.U32 R9, RZ, RZ, UR5 ;  /* 0x00000005ff097e24 */ /* 0x000fe4000f8e00ff */
[----:B------:R-:W-:Y:S02]  /*0130*/  IMAD.U32 R7, RZ, RZ, UR5 ;  /* 0x00000005ff077e24 */ /* 0x000fe4000f8e00ff */
[----:B------:R-:W-:Y:S02]  /*0140*/  IMAD.U32 R8, RZ, RZ, UR4 ;  /* 0x00000004ff087e24 */ /* 0x000fe4000f8e00ff */
[----:B------:R-:W-:Y:S02]  /*0150*/  IMAD.MOV.U32 R4, RZ, RZ, R6 ;  /* 0x000000ffff047224 */ /* 0x000fe400078e0006 */
[----:B------:R-:W-:-:S07]  /*0160*/  IMAD.MOV.U32 R5, RZ, RZ, R9 ;  /* 0x000000ffff057224 */ /* 0x000fce00078e0009 */
[----:B------:R-:W-:-:S07]  /*0170*/  LEPC R20, `(.L_x_1) ;  /* 0x000000001014794e */ /* 0x000fce0000000000 */
[----:B-1----:R-:W-:Y:S05]  /*0180*/  CALL.ABS.NOINC R2 ;  /* 0x0000000002007343 */ /* 0x002fea0003c00000 */
.L_x_1:
[----:B------:R-:W0:Y:S01]  /*0190*/  LDC R10, c[0x0][0x3a4] ;  /* 0x0000e900ff0a7b82 */ /* 0x000e220000000800 */
[----:B------:R-:W-:Y:S02]  /*01a0*/  IMAD.MOV.U32 R16, RZ, RZ, R4 ;  /* 0x000000ffff107224 */ /* 0x000fe400078e0004 */
[----:B------:R-:W-:-:S05]  /*01b0*/  IMAD.MOV.U32 R17, RZ, RZ, R5 ;  /* 0x000000ffff117224 */ /* 0x000fca00078e0005 */
[----:B------:R-:W1:Y:S01]  /*01c0*/  LDC.64 R6, c[0x0][0x358] ;  /* 0x0000d600ff067b82 */ /* 0x000e620000000a00 */
[----:B0-----:R-:W-:-:S13]  /*01d0*/  ISETP.GE.AND P0, PT, R10, 0x1, PT ;  /* 0x000000010a00780c */ /* 0x001fda0003f06270 */
[----:B-1----:R-:W-:Y:S05]  /*01e0*/  @!P0 BRA `(.L_x_2) ;  /* 0x00000008009c8947 */ /* 0x002fea0003800000 */
[C---:B------:R-:W-:Y:S01]  /*01f0*/  ISETP.GE.U32.AND P1, PT, R10.reuse, 0x8, PT ;  /* 0x000000080a00780c */ /* 0x040fe20003f26070 */
[----:B------:R-:W-:Y:S01]  /*0200*/  IMAD.MOV.U32 R9, RZ, RZ, RZ ;  /* 0x000000ffff097224 */ /* 0x000fe200078e00ff */
[----:B------:R-:W-:-:S04]  /*0210*/  LOP3.LUT R0, R10, 0x7, RZ, 0xc0, !PT ;  /* 0x000000070a007812 */ /* 0x000fc800078ec0ff */
[----:B------:R-:W-:-:S07]  /*0220*/  ISETP.NE.AND P2, PT, R0, RZ, PT ;  /* 0x000000ff0000720c */ /* 0x000fce0003f45270 */
[----:B------:R-:W-:Y:S06]  /*0230*/  @!P1 BRA `(.L_x_3) ;  /* 0x0000000400449947 */ /* 0x000fec0003800000 */
[----:B------:R-:W-:Y:S01]  /*0240*/  BSSY.RECONVERGENT B0, `(.L_x_3) ;  /* 0x0000050000007945 */ /* 0x000fe20003800200 */
[----:B------:R-:W-:Y:S01]  /*0250*/  LOP3.LUT R9, R10, 0x7ffffff8, RZ, 0xc0, !PT ;  /* 0x7ffffff80a097812 */ /* 0x000fe200078ec0ff */
[----:B------:R-:W-:-:S07]  /*0260*/  IMAD.MOV.U32 R11, RZ, RZ, RZ ;  /* 0x000000ffff0b7224 */ /* 0x000fce00078e00ff */
.L_x_4:
[C---:B------:R-:W-:Y:S01]  /*0270*/  R2UR UR4, R6.reuse ;  /* 0x00000000060472ca */ /* 0x040fe200000e0000 */
[----:B0-----:R-:W-:Y:S01]  /*0280*/  IMAD.WIDE.U32 R2, R11, 0x10, R18 ;  /* 0x000000100b027825 */ /* 0x001fe200078e0012 */
[----:B------:R-:W-:Y:S02]  /*0290*/  R2UR UR5, R7 ;  /* 0x00000000070572ca */ /* 0x000fe400000e0000 */
[C---:B------:R-:W-:Y:S01]  /*02a0*/  R2UR UR6, R6.reuse ;  /* 0x00000000060672ca */ /* 0x040fe200000e0000 */
[----:B------:R-:W-:Y:S01]  /*02b0*/  IMAD.WIDE.U32 R4, R11, 0x4, R16 ;  /* 0x000000040b047825 */ /* 0x000fe200078e0010 */
[----:B------:R-:W-:Y:S02]  /*02c0*/  R2UR UR7, R7 ;  /* 0x00000000070772ca */ /* 0x000fe400000e0000 */
[----:B------:R-:W-:Y:S01]  /*02d0*/  R2UR UR8, R6 ;  /* 0x00000000060872ca */ /* 0x000fe200000e0000 */
[----:B------:R-:W-:Y:S01]  /*02e0*/  VIADD R11, R11, 0x8 ;  /* 0x000000080b0b7836 */ /* 0x000fe20000000000 */
[----:B------:R-:W-:-:S02]  /*02f0*/  R2UR UR9, R7 ;  /* 0x00000000070972ca */ /* 0x000fc400000e0000 */
[C---:B------:R-:W-:Y:S02]  /*0300*/  R2UR UR10, R6.reuse ;  /* 0x00000000060a72ca */ /* 0x040fe400000e0000 */
[C---:B------:R-:W-:Y:S01]  /*0310*/  R2UR UR11, R7.reuse ;  /* 0x00000000070b72ca */ /* 0x040fe200000e0000 */
[----:B------:R0:W-:Y:S01]  /*0320*/  ST.E.64 desc[UR4][R2.64], RZ ;  /* 0x000000ff02007985 */ /* 0x0001e2000c101b04 */
[C---:B------:R-:W-:Y:S02]  /*0330*/  R2UR UR12, R6.reuse ;  /* 0x00000000060c72ca */ /* 0x040fe400000e0000 */
[C---:B------:R-:W-:Y:S01]  /*0340*/  R2UR UR13, R7.reuse ;  /* 0x00000000070d72ca */ /* 0x040fe200000e0000 */
[----:B------:R0:W-:Y:S01]  /*0350*/  ST.E.64 desc[UR6][R2.64+0x8], RZ ;  /* 0x000008ff02007985 */ /* 0x0001e2000c101b06 */
[C---:B------:R-:W-:Y:S02]  /*0360*/  R2UR UR14, R6.reuse ;  /* 0x00000000060e72ca */ /* 0x040fe400000e0000 */
[----:B------:R-:W-:Y:S01]  /*0370*/  R2UR UR15, R7 ;  /* 0x00000000070f72ca */ /* 0x000fe200000e0000 */
[----:B------:R0:W-:Y:S01]  /*0380*/  ST.E desc[UR8][R4.64], RZ ;  /* 0x000000ff04007985 */ /* 0x0001e2000c101908 */
[----:B------:R-:W-:-:S02]  /*0390*/  R2UR UR16, R6 ;  /* 0x00000000061072ca */ /* 0x000fc400000e0000 */
        /* <DEDUP_REMOVED lines=50> */
[----:B------:R-:W-:Y:S02]  /*06c0*/  R2UR UR50, R6 ;  /* 0x00000000063272ca */ /* 0x000fe400000e0000 */
[----:B------:R-:W-:Y:S01]  /*06d0*/  R2UR UR51, R7 ;  /* 0x00000000073372ca */ /* 0x000fe200000e0000 */
[----:B------:R0:W-:Y:S01]  /*06e0*/  ST.E desc[UR44][R4.64+0x18], RZ ;  /* 0x000018ff04007985 */ /* 0x0001e2000c10192c */
[----:B------:R-:W-:-:S03]  /*06f0*/  ISETP.NE.AND P1, PT, R11, R9, PT ;  /* 0x000000090b00720c */ /* 0x000fc60003f25270 */
[----:B------:R0:W-:Y:S04]  /*0700*/  ST.E.64 desc[UR46][R2.64+0x70], RZ ;  /* 0x000070ff02007985 */ /* 0x0001e8000c101b2e */
[----:B------:R0:W-:Y:S04]  /*0710*/  ST.E.64 desc[UR48][R2.64+0x78], RZ ;  /* 0x000078ff02007985 */ /* 0x0001e8000c101b30 */
[----:B------:R0:W-:Y:S02]  /*0720*/  ST.E desc[UR50][R4.64+0x1c], RZ ;  /* 0x00001cff04007985 */ /* 0x0001e4000c101932 */
[----:B------:R-:W-:Y:S05]  /*0730*/  @P1 BRA `(.L_x_4) ;  /* 0xfffffff800cc1947 */ /* 0x000fea000383ffff */
[----:B------:R-:W-:Y:S05]  /*0740*/  BSYNC.RECONVERGENT B0 ;  /* 0x0000000000007941 */ /* 0x000fea0003800200 */
.L_x_3:
[----:B------:R-:W-:Y:S05]  /*0750*/  @!P2 BRA `(.L_x_2) ;  /* 0x000000040040a947 */ /* 0x000fea0003800000 */
[----:B------:R-:W-:Y:S02]  /*0760*/  ISETP.GE.U32.AND P1, PT, R0, 0x4, PT ;  /* 0x000000040000780c */ /* 0x000fe40003f26070 */
[----:B------:R-:W-:-:S04]  /*0770*/  LOP3.LUT R8, R10, 0x3, RZ, 0xc0, !PT ;  /* 0x000000030a087812 */ /* 0x000fc800078ec0ff */
[----:B------:R-:W-:-:S07]  /*0780*/  ISETP.NE.AND P2, PT, R8, RZ, PT ;  /* 0x000000ff0800720c */ /* 0x000fce0003f45270 */
[----:B------:R-:W-:Y:S06]  /*0790*/  @!P1 BRA `(.L_x_5) ;  /* 0x00000000009c9947 */ /* 0x000fec0003800000 */
        /* <DEDUP_REMOVED lines=35> */
[----:B------:R1:W-:Y:S04]  /*09d0*/  ST.E desc[UR20][R4.64+0x8], RZ ;  /* 0x000008ff04007985 */ /* 0x0003e8000c101914 */
[----:B------:R1:W-:Y:S04]  /*09e0*/  ST.E.64 desc[UR22][R2.64+0x30], RZ ;  /* 0x000030ff02007985 */ /* 0x0003e8000c101b16 */
[----:B------:R1:W-:Y:S04]  /*09f0*/  ST.E.64 desc[UR24][R2.64+0x38], RZ ;  /* 0x000038ff02007985 */ /* 0x0003e8000c101b18 */
[----:B------:R1:W-:Y:S02]  /*0a00*/  ST.E desc[UR26][R4.64+0xc], RZ ;  /* 0x00000cff04007985 */ /* 0x0003e4000c10191a */
.L_x_5:
[----:B------:R-:W-:Y:S05]  /*0a10*/  @!P2 BRA `(.L_x_2) ;  /* 0x000000000090a947 */ /* 0x000fea0003800000 */
[----:B------:R-:W-:Y:S02]  /*0a20*/  LOP3.LUT R0, R10, 0x1, RZ, 0xc0, !PT ;  /* 0x000000010a007812 */ /* 0x000fe400078ec0ff */
[----:B------:R-:W-:Y:S02]  /*0a30*/  ISETP.NE.AND P1, PT, R8, 0x1, PT ;  /* 0x000000010800780c */ /* 0x000fe40003f25270 */
[----:B------:R-:W-:-:S13]  /*0a40*/  ISETP.NE.U32.AND P2, PT, R0, 0x1, PT ;  /* 0x000000010000780c */ /* 0x000fda0003f45070 */
[C---:B------:R-:W-:Y:S02]  /*0a50*/  @!P2 R2UR UR16, R6.reuse ;  /* 0x000000000610a2ca */ /* 0x040fe400000e0000 */
[C---:B------:R-:W-:Y:S02]  /*0a60*/  @!P2 R2UR UR17, R7.reuse ;  /* 0x000000000711a2ca */ /* 0x040fe400000e0000 */
[C---:B------:R-:W-:Y:S02]  /*0a70*/  @!P2 R2UR UR18, R6.reuse ;  /* 0x000000000612a2ca */ /* 0x040fe400000e0000 */
[C---:B------:R-:W-:Y:S02]  /*0a80*/  @!P2 R2UR UR19, R7.reuse ;  /* 0x000000000713a2ca */ /* 0x040fe400000e0000 */
[----:B------:R-:W-:Y:S02]  /*0a90*/  @!P2 R2UR UR20, R6 ;  /* 0x000000000614a2ca */ /* 0x000fe400000e0000 */
[----:B------:R-:W-:Y:S01]  /*0aa0*/  @!P2 R2UR UR21, R7 ;  /* 0x000000000715a2ca */ /* 0x000fe200000e0000 */
[----:B------:R-:W-:-:S14]  /*0ab0*/  @!P1 BRA `(.L_x_6) ;  /* 0x0000000000549947 */ /* 0x000fdc0003800000 */
[C---:B------:R-:W-:Y:S01]  /*0ac0*/  R2UR UR4, R6.reuse ;  /* 0x00000000060472ca */ /* 0x040fe200000e0000 */
[----:B01----:R-:W-:Y:S01]  /*0ad0*/  IMAD.WIDE.U32 R2, R9, 0x10, R18 ;  /* 0x0000001009027825 */ /* 0x003fe200078e0012 */
        /* <DEDUP_REMOVED lines=19> */
.L_x_6:
[----:B012---:R-:W-:-:S04]  /*0c10*/  @!P2 IMAD.WIDE.U32 R4, R9, 0x10, R18 ;  /* 0x000000100904a825 */ /* 0x007fc800078e0012 */
[----:B------:R-:W-:Y:S01]  /*0c20*/  @!P2 IMAD.WIDE.U32 R2, R9, 0x4, R16 ;  /* 0x000000040902a825 */ /* 0x000fe200078e0010 */
[----:B------:R2:W-:Y:S04]  /*0c30*/  @!P2 ST.E.64 desc[UR16][R4.64], RZ ;  /* 0x000000ff0400a985 */ /* 0x0005e8000c101b10 */
[----:B------:R2:W-:Y:S04]  /*0c40*/  @!P2 ST.E.64 desc[UR18][R4.64+0x8], RZ ;  /* 0x000008ff0400a985 */ /* 0x0005e8000c101b12 */
[----:B------:R2:W-:Y:S02]  /*0c50*/  @!P2 ST.E desc[UR20][R2.64], RZ ;  /* 0x000000ff0200a985 */ /* 0x0005e4000c101914 */
.L_x_2:
[----:B------:R-:W3:Y:S01]  /*0c60*/  LDC R8, c[0x0][0x3a8] ;  /* 0x0000ea00ff087b82 */ /* 0x000ee20000000800 */
[----:B------:R-:W4:Y:S07]  /*0c70*/  S2R R0, SR_TID.X ;  /* 0x0000000000007919 */ /* 0x000f2e0000002100 */
[----:B------:R-:W4:Y:S08]  /*0c80*/  S2UR UR4, SR_CTAID.X ;  /* 0x00000000000479c3 */ /* 0x000f300000002500 */
[----:B012---:R-:W4:Y:S01]  /*0c90*/  LDC R3, c[0x0][0x360] ;  /* 0x0000d800ff037b82 */ /* 0x007f220000000800 */
[----:B---3--:R-:W-:Y:S01]  /*0ca0*/  ISETP.GE.AND P1, PT, R8, 0x1, PT ;  /* 0x000000010800780c */ /* 0x008fe20003f26270 */
[----:B----4-:R-:W-:-:S12]  /*0cb0*/  IMAD R0, R3, UR4, R0 ;  /* 0x0000000403007c24 */ /* 0x010fd8000f8e0200 */
[----:B------:R-:W-:Y:S05]  /*0cc0*/  @!P1 BRA `(.L_x_7) ;  /* 0x0000002000349947 */ /* 0x000fea0003800000 */
[----:B------:R-:W-:Y:S04]  /*0cd0*/  BSSY.RECONVERGENT B0, `(.L_x_7) ;  /* 0x000020c000007945 */ /* 0x000fe80003800200 */
[----:B------:R-:W-:Y:S05]  /*0ce0*/  @!P0 BRA `(.L_x_8) ;  /* 0x0000001400e88947 */ /* 0x000fea0003800000 */
[C---:B------:R-:W-:Y:S01]  /*0cf0*/  LOP3.LUT R2, R10.reuse, 0x7, RZ, 0xc0, !PT ;  /* 0x000000070a027812 */ /* 0x040fe200078ec0ff */
[----:B------:R-:W-:Y:S01]  /*0d00*/  BSSY.RECONVERGENT B1, `(.L_x_9) ;  /* 0x0000177000017945 */ /* 0x000fe20003800200 */
[----:B------:R-:W-:Y:S01]  /*0d10*/  LOP3.LUT R4, R10, 0x7ffffff8, RZ, 0xc0, !PT ;  /* 0x7ffffff80a047812 */ /* 0x000fe200078ec0ff */
[----:B------:R-:W-:Y:S02]  /*0d20*/  IMAD.MOV.U32 R5, RZ, RZ, RZ ;  /* 0x000000ffff057224 */ /* 0x000fe400078e00ff */
[----:B------:R-:W-:-:S05]  /*0d30*/  VIADD R3, R2, 0xffffffff ;  /* 0xffffffff02037836 */ /* 0x000fca0000000000 */
[----:B------:R-:W-:Y:S02]  /*0d40*/  ISETP.GE.U32.AND P0, PT, R3, 0x3, PT ;  /* 0x000000030300780c */ /* 0x000fe40003f06070 */
[----:B------:R-:W-:-:S11]  /*0d50*/  LOP3.LUT R3, R10, 0x3, RZ, 0xc0, !PT ;  /* 0x000000030a037812 */ /* 0x000fd600078ec0ff */
.L_x_18:
[----:B0-----:R-:W0:Y:S01]  /*0d60*/  LDC R32, c[0x0][0x3a8] ;  /* 0x0000ea00ff207b82 */ /* 0x001e220000000800 */
[----:B------:R-:W1:Y:S01]  /*0d70*/  LDCU UR4, c[0x0][0x3a0] ;  /* 0x00007400ff0477ac */ /* 0x000e620008000800 */
[----:B------:R-:W-:Y:S01]  /*0d80*/  BSSY.RECONVERGENT B2, `(.L_x_10) ;  /* 0x000016b000027945 */ /* 0x000fe20003800200 */
[----:B0-----:R-:W-:-:S05]  /*0d90*/  IMAD R11, R0, R32, R5 ;  /* 0x00000020000b7224 */ /* 0x001fca00078e0205 */
[----:B-1----:R-:W-:-:S13]  /*0da0*/  ISETP.GE.AND P1, PT, R11, UR4, PT ;  /* 0x000000040b007c0c */ /* 0x002fda000bf26270 */
[----:B------:R-:W-:Y:S05]  /*0db0*/  @P1 BRA `(.L_x_11) ;  /* 0x00000014009c1947 */ /* 0x000fea0003800000 */
[----:B------:R-:W0:Y:S01]  /*0dc0*/  LDC R33, c[0x0][0x3a4] ;  /* 0x0000e900ff217b82 */ /* 0x000e220000000800 */
[----:B------:R-:W-:Y:S02]  /*0dd0*/  IMAD.MOV.U32 R35, RZ, RZ, -0x1 ;  /* 0xffffffffff237424 */ /* 0x000fe400078e00ff */
[----:B------:R-:W-:Y:S02]  /*0de0*/  IMAD.MOV.U32 R34, RZ, RZ, RZ ;  /* 0x000000ffff227224 */ /* 0x000fe400078e00ff */
[----:B------:R-:W-:-:S03]  /*0df0*/  IMAD.MOV.U32 R10, RZ, RZ, -0x1 ;  /* 0xffffffffff0a7424 */ /* 0x000fc600078e00ff */
[----:B------:R-:W1:Y:S01]  /*0e00*/  LDC.64 R8, c[0x0][0x380] ;  /* 0x0000e000ff087b82 */ /* 0x000e620000000a00 */
[----:B0-----:R-:W-:Y:S01]  /*0e10*/  ISETP.GE.U32.AND P1, PT, R33, 0x8, PT ;  /* 0x000000082100780c */ /* 0x001fe20003f26070 */
[----:B-1----:R-:W-:-:S04]  /*0e20*/  IMAD.WIDE R8, R11, 0x18, R8 ;  /* 0x000000180b087825 */ /* 0x002fc800078e0208 */
[----:B------:R-:W-:-:S08]  /*0e30*/  IMAD.MOV.U32 R11, RZ, RZ, 0x7fefffff ;  /* 0x7fefffffff0b7424 */ /* 0x000fd000078e00ff */
[----:B------:R-:W-:Y:S05]  /*0e40*/  @!P1 BRA `(.L_x_12) ;  /* 0x0000000800989947 */ /* 0x000fea0003800000 */
[C---:B------:R-:W-:Y:S02]  /*0e50*/  R2UR UR6, R6.reuse ;  /* 0x00000000060672ca */ /* 0x040fe400000e0000 */
[C---:B------:R-:W-:Y:S02]  /*0e60*/  R2UR UR7, R7.reuse ;  /* 0x00000000070772ca */ /* 0x040fe400000e0000 */
[----:B------:R-:W-:Y:S02]  /*0e70*/  R2UR UR4, R6 ;  /* 0x00000000060472ca */ /* 0x000fe400000e0000 */
[----:B------:R-:W-:-:S09]  /*0e80*/  R2UR UR5, R7 ;  /* 0x00000000070572ca */ /* 0x000fd200000e0000 */
[----:B------:R0:W5:Y:S04]  /*0e90*/  LDG.E.64 R20, desc[UR6][R8.64+0x8] ;  /* 0x0000080608147981 */ /* 0x000168000c1e1b00 */
[----:B------:R0:W5:Y:S01]  /*0ea0*/  LDG.E.64 R14, desc[UR4][R8.64] ;  /* 0x00000004080e7981 */ /* 0x000162000c1e1b00 */
[----:B------:R-:W1:Y:S01]  /*0eb0*/  LDCU.64 UR4, c[0x0][0x388] ;  /* 0x00007100ff0477ac */ /* 0x000e620008000a00 */
[----:B------:R-:W-:Y:S01]  /*0ec0*/  BSSY.RECONVERGENT B3, `(.L_x_13) ;  /* 0x000009d000037945 */ /* 0x000fe20003800200 */
[----:B------:R-:W-:Y:S02]  /*0ed0*/  IMAD.MOV.U32 R35, RZ, RZ, -0x1 ;  /* 0xffffffffff237424 */ /* 0x000fe400078e00ff */
[----:B------:R-:W-:Y:S02]  /*0ee0*/  IMAD.MOV.U32 R31, RZ, RZ, RZ ;  /* 0x000000ffff1f7224 */ /* 0x000fe400078e00ff */
[----:B------:R-:W-:-:S02]  /*0ef0*/  IMAD.MOV.U32 R10, RZ, RZ, -0x1 ;  /* 0xffffffffff0a7424 */ /* 0x000fc400078e00ff */
[----:B------:R-:W-:Y:S01]  /*0f00*/  IMAD.MOV.U32 R11, RZ, RZ, 0x7fefffff ;  /* 0x7fefffffff0b7424 */ /* 0x000fe200078e00ff */
[----:B-1----:R-:W-:-:S04]  /*0f10*/  UIADD3 UR4, UP0, UPT, UR4, 0x40, URZ ;  /* 0x0000004004047890 */ /* 0x002fc8000ff1e0ff */
[----:B------:R-:W-:Y:S02]  /*0f20*/  UIADD3.X UR5, UPT, UPT, URZ, UR5, URZ, UP0, !UPT ;  /* 0x00000005ff057290 */ /* 0x000fe400087fe4ff */
[----:B------:R-:W-:-:S04]  /*0f30*/  IMAD.U32 R12, RZ, RZ, UR4 ;  /* 0x00000004ff0c7e24 */ /* 0x000fc8000f8e00ff */
[----:B0-----:R-:W-:-:S07]  /*0f40*/  IMAD.U32 R13, RZ, RZ, UR5 ;  /* 0x00000005ff0d7e24 */ /* 0x001fce000f8e00ff */
.L_x_14:
[C---:B------:R-:W-:Y:S02]  /*0f50*/  R2UR UR6, R6.reuse ;  /* 0x00000000060672ca */ /* 0x040fe400000e0000 */
[C---:B------:R-:W-:Y:S02]  /*0f60*/  R2UR UR7, R7.reuse ;  /* 0x00000000070772ca */ /* 0x040fe400000e0000 */
[----:B------:R-:W-:Y:S02]  /*0f70*/  R2UR UR4, R6 ;  /* 0x00000000060472ca */ /* 0x000fe400000e0000 */
[----:B------:R-:W-:-:S09]  /*0f80*/  R2UR UR5, R7 ;  /* 0x00000000070572ca */ /* 0x000fd200000e0000 */
[----:B------:R-:W2:Y:S04]  /*0f90*/  LDG.E.64 R26, desc[UR6][R12.64+-0x38] ;  /* 0xffffc8060c1a7981 */ /* 0x000ea8000c1e1b00 */
[----:B------:R-:W3:Y:S04]  /*0fa0*/  LDG.E.64 R22, desc[UR4][R12.64+-0x40] ;  /* 0xffffc0040c167981 */ /* 0x000ee8000c1e1b00 */
[----:B------:R-:W4:Y:S04]  /*0fb0*/  LDG.E.64 R28, desc[UR6][R12.64+-0x28] ;  /* 0xffffd8060c1c7981 */ /* 0x000f28000c1e1b00 */
[----:B------:R-:W4:Y:S01]  /*0fc0*/  LDG.E.64 R24, desc[UR4][R12.64+-0x30] ;  /* 0xffffd0040c187981 */ /* 0x000f22000c1e1b00 */
[----:B--2--5:R-:W-:-:S02]  /*0fd0*/  DADD R26, R20, -R26 ;  /* 0x00000000141a7229 */ /* 0x024fc4000000081a */
[----:B---3--:R-:W-:-:S06]  /*0fe0*/  DADD R22, R14, -R22 ;  /* 0x000000000e167229 */ /* 0x008fcc0000000816 */
[----:B------:R-:W-:-:S08]  /*0ff0*/  DMUL R26, R26, R26 ;  /* 0x0000001a1a1a7228 */ /* 0x000fd00000000000 */
[----:B------:R-:W-:Y:S01]  /*1000*/  DFMA R26, R22, R22, R26 ;  /* 0x00000016161a722b */ /* 0x000fe2000000001a */
[----:B------:R-:W-:-:S07]  /*1010*/  IMAD.MOV.U32 R22, RZ, RZ, RZ ;  /* 0x000000ffff167224 */ /* 0x000fce00078e00ff */
[C-C-:B------:R-:W-:Y:S02]  /*1020*/  DSETP.GE.AND P2, PT, R26.reuse, R10.reuse, PT ;  /* 0x0000000a1a00722a */ /* 0x140fe40003f46000 */
[----:B------:R-:W-:-:S04]  /*1030*/  DSETP.GEU.AND P3, PT, R26, R10, PT ;  /* 0x0000000a1a00722a */ /* 0x000fc80003f6e000 */
[----:B------:R-:W-:-:S06]  /*1040*/  FSEL R23, RZ, 1.875, !P2 ;  /* 0x3ff00000ff177808 */ /* 0x000fcc0005000000 */
[----:B------:R-:W-:Y:S01]  /*1050*/  DMUL R22, R10, R22 ;  /* 0x000000160a167228 */ /* 0x000fe20000000000 */
[----:B------:R-:W-:Y:S01]  /*1060*/  FSEL R11, RZ, 1.875, P3 ;  /* 0x3ff00000ff0b7808 */ /* 0x000fe20001800000 */
[----:B------:R-:W-:Y:S01]  /*1070*/  IMAD.MOV.U32 R10, RZ, RZ, RZ ;  /* 0x000000ffff0a7224 */ /* 0x000fe200078e00ff */
[----:B----4-:R-:W-:-:S05]  /*1080*/  DADD R28, R20, -R28 ;  /* 0x00000000141c7229 */ /* 0x010fca000000081c */
[----:B------:R-:W-:Y:S02]  /*1090*/  DFMA R26, R26, R10, R22 ;  /* 0x0000000a1a1a722b */ /* 0x000fe40000000016 */
[----:B------:R-:W2:Y:S01]  /*10a0*/  LDG.E.64 R22, desc[UR6][R12.64+-0x18] ;  /* 0xffffe8060c167981 */ /* 0x000ea2000c1e1b00 */
[----:B------:R-:W-:Y:S02]  /*10b0*/  DADD R24, R14, -R24 ;  /* 0x000000000e187229 */ /* 0x000fe40000000818 */
[----:B------:R-:W-:Y:S01]  /*10c0*/  DMUL R28, R28, R28 ;  /* 0x0000001c1c1c7228 */ /* 0x000fe20000000000 */
[----:B------:R-:W3:Y:S07]  /*10d0*/  LDG.E.64 R10, desc[UR4][R12.64+-0x20] ;  /* 0xffffe0040c0a7981 */ /* 0x000eee000c1e1b00 */
[----:B------:R-:W-:Y:S01]  /*10e0*/  DFMA R28, R24, R24, R28 ;  /* 0x00000018181c722b */ /* 0x000fe2000000001c */
[----:B------:R-:W-:-:S07]  /*10f0*/  IMAD.MOV.U32 R24, RZ, RZ, RZ ;  /* 0x000000ffff187224 */ /* 0x000fce00078e00ff */
[C-C-:B------:R-:W-:Y:S02]  /*1100*/  DSETP.GE.AND P4, PT, R28.reuse, R26.reuse, PT ;  /* 0x0000001a1c00722a */ /* 0x140fe40003f86000 */
[----:B------:R-:W-:-:S04]  /*1110*/  DSETP.GEU.AND P5, PT, R28, R26, PT ;  /* 0x0000001a1c00722a */ /* 0x000fc80003fae000 */
[----:B------:R-:W-:-:S06]  /*1120*/  FSEL R25, RZ, 1.875, !P4 ;  /* 0x3ff00000ff197808 */ /* 0x000fcc0006000000 */
[----:B------:R-:W-:Y:S01]  /*1130*/  DMUL R24, R26, R24 ;  /* 0x000000181a187228 */ /* 0x000fe20000000000 */
[----:B------:R-:W-:Y:S01]  /*1140*/  FSEL R27, RZ, 1.875, P5 ;  /* 0x3ff00000ff1b7808 */ /* 0x000fe20002800000 */
[----:B------:R-:W-:-:S06]  /*1150*/  IMAD.MOV.U32 R26, RZ, RZ, RZ ;  /* 0x000000ffff1a7224 */ /* 0x000fcc00078e00ff */
[----:B------:R-:W-:Y:S02]  /*1160*/  DFMA R26, R28, R26, R24 ;  /* 0x0000001a1c1a722b */ /* 0x000fe40000000018 */
[----:B------:R-:W4:Y:S04]  /*1170*/  LDG.E.64 R24, desc[UR6][R12.64+-0x8] ;  /* 0xfffff8060c187981 */ /* 0x000f28000c1e1b00 */
[----:B------:R-:W4:Y:S01]  /*1180*/  LDG.E.64 R28, desc[UR4][R12.64+-0x10] ;  /* 0xfffff0040c1c7981 */ /* 0x000f22000c1e1b00 */
[----:B------:R-:W-:Y:S02]  /*1190*/  SEL R35, R35, RZ, P2 ;  /* 0x000000ff23237207 */ /* 0x000fe40001000000 */
[----:B------:R-:W-:Y:S01]  /*11a0*/  SEL R30, R31, RZ, !P3 ;  /* 0x000000ff1f1e7207 */ /* 0x000fe20005800000 */
[----:B--2---:R-:W-:-:S02]  /*11b0*/  DADD R22, R20, -R22 ;  /* 0x0000000014167229 */ /* 0x004fc40000000816 */
        /* <DEDUP_REMOVED lines=22> */
[----:B------:R-:W-:-:S07]  /*1320*/  FSEL R29, RZ, 1.875, P3 ;  /* 0x3ff00000ff1d7808 */ /* 0x000fce0001800000 */
[----:B------:R-:W-:Y:S01]  /*1330*/  DFMA R28, R24, R28, R26 ;  /* 0x0000001c181c722b */ /* 0x000fe2000000001a */
[----:B------:R-:W4:Y:S04]  /*1340*/  LDG.E.64 R24, desc[UR6][R12.64+0x18] ;  /* 0x000018060c187981 */ /* 0x000f28000c1e1b00 */
[----:B------:R-:W4:Y:S01]  /*1350*/  LDG.E.64 R26, desc[UR4][R12.64+0x10] ;  /* 0x000010040c1a7981 */ /* 0x000f22000c1e1b00 */
[----:B------:R-:W-:Y:S02]  /*1360*/  IMAD.IADD R30, R30, 0x1, R35 ;  /* 0x000000011e1e7824 */ /* 0x000fe400078e0223 */
[----:B------:R-:W-:-:S03]  /*1370*/  VIADD R35, R31, 0x1 ;  /* 0x000000011f237836 */ /* 0x000fc60000000000 */
[----:B------:R-:W-:Y:S02]  /*1380*/  SEL R30, R30, RZ, P4 ;  /* 0x000000ff1e1e7207 */ /* 0x000fe40002000000 */
[----:B------:R-:W-:-:S05]  /*1390*/  SEL R35, R35, RZ, !P5 ;  /* 0x000000ff23237207 */ /* 0x000fca0006800000 */
[----:B------:R-:W-:-:S05]  /*13a0*/  IMAD.IADD R30, R35, 0x1, R30 ;  /* 0x00000001231e7824 */ /* 0x000fca00078e021e */
[----:B------:R-:W-:Y:S01]  /*13b0*/  SEL R30, R30, RZ, P6 ;  /* 0x000000ff1e1e7207 */ /* 0x000fe20003000000 */
[----:B------:R-:W-:-:S05]  /*13c0*/  VIADD R35, R31, 0x2 ;  /* 0x000000021f237836 */ /* 0x000fca0000000000 */
[----:B------:R-:W-:Y:S01]  /*13d0*/  SEL R35, R35, RZ, !P1 ;  /* 0x000000ff23237207 */ /* 0x000fe20004800000 */
[----:B--2---:R-:W-:Y:S02]  /*13e0*/  DADD R10, R20, -R10 ;  /* 0x00000000140a7229 */ /* 0x004fe4000000080a */
        /* <DEDUP_REMOVED lines=8> */
[----:B------:R-:W-:-:S07]  /*1470*/  FSEL R23, RZ, 1.875, P5 ;  /* 0x3ff00000ff177808 */ /* 0x000fce0002800000 */
[----:B------:R-:W-:Y:S02]  /*1480*/  DFMA R10, R10, R22, R28 ;  /* 0x000000160a0a722b */ /* 0x000fe4000000001c */
[----:B----4-:R-:W-:Y:S02]  /*1490*/  DADD R22, R20, -R24 ;  /* 0x0000000014167229 */ /* 0x010fe40000000818 */
[----:B------:R-:W-:-:S06]  /*14a0*/  DADD R24, R14, -R26 ;  /* 0x000000000e187229 */ /* 0x000fcc000000081a */
[----:B------:R-:W-:Y:S02]  /*14b0*/  DMUL R26, R22, R22 ;  /* 0x00000016161a7228 */ /* 0x000fe40000000000 */
[----:B------:R-:W2:Y:S06]  /*14c0*/  LDG.E.64 R22, desc[UR6][R12.64+0x28] ;  /* 0x000028060c167981 */ /* 0x000eac000c1e1b00 */
[----:B------:R-:W-:Y:S01]  /*14d0*/  DFMA R26, R24, R24, R26 ;  /* 0x00000018181a722b */ /* 0x000fe2000000001a */
[----:B------:R-:W3:Y:S01]  /*14e0*/  LDG.E.64 R24, desc[UR4][R12.64+0x20] ;  /* 0x000020040c187981 */ /* 0x000ee2000c1e1b00 */
[----:B------:R-:W-:-:S06]  /*14f0*/  IMAD.MOV.U32 R28, RZ, RZ, RZ ;  /* 0x000000ffff1c7224 */ /* 0x000fcc00078e00ff */
[C-C-:B------:R-:W-:Y:S02]  /*1500*/  DSETP.GE.AND P6, PT, R26.reuse, R10.reuse, PT ;  /* 0x0000000a1a00722a */ /* 0x140fe40003fc6000 */
[----:B------:R-:W-:-:S04]  /*1510*/  DSETP.GEU.AND P1, PT, R26, R10, PT ;  /* 0x0000000a1a00722a */ /* 0x000fc80003f2e000 */
[----:B------:R-:W-:-:S06]  /*1520*/  FSEL R29, RZ, 1.875, !P6 ;  /* 0x3ff00000ff1d7808 */ /* 0x000fcc0007000000 */
[----:B------:R-:W-:Y:S01]  /*1530*/  DMUL R10, R10, R28 ;  /* 0x0000001c0a0a7228 */ /* 0x000fe20000000000 */
[----:B------:R-:W-:-:S07]  /*1540*/  FSEL R29, RZ, 1.875, P1 ;  /* 0x3ff00000ff1d7808 */ /* 0x000fce0000800000 */
[----:B------:R-:W-:Y:S02]  /*1550*/  DFMA R28, R26, R28, R10 ;  /* 0x0000001c1a1c722b */ /* 0x000fe4000000000a */
[----:B------:R-:W4:Y:S04]  /*1560*/  LDG.E.64 R10, desc[UR6][R12.64+0x38] ;  /* 0x000038060c0a7981 */ /* 0x000f28000c1e1b00 */
[----:B------:R-:W4:Y:S01]  /*1570*/  LDG.E.64 R26, desc[UR4][R12.64+0x30] ;  /* 0x000030040c1a7981 */ /* 0x000f22000c1e1b00 */
[----:B------:R-:W-:Y:S02]  /*1580*/  IMAD.IADD R30, R35, 0x1, R30 ;  /* 0x00000001231e7824 */ /* 0x000fe400078e021e */
[----:B------:R-:W-:-:S03]  /*1590*/  VIADD R35, R31, 0x3 ;  /* 0x000000031f237836 */ /* 0x000fc60000000000 */
[----:B------:R-:W-:Y:S02]  /*15a0*/  SEL R30, R30, RZ, P2 ;  /* 0x000000ff1e1e7207 */ /* 0x000fe40001000000 */
[----:B------:R-:W-:-:S05]  /*15b0*/  SEL R35, R35, RZ, !P3 ;  /* 0x000000ff23237207 */ /* 0x000fca0005800000 */
[----:B------:R-:W-:Y:S01]  /*15c0*/  IMAD.IADD R30, R35, 0x1, R30 ;  /* 0x00000001231e7824 */ /* 0x000fe200078e021e */
[----:B--2---:R-:W-:Y:S02]  /*15d0*/  DADD R22, R20, -R22 ;  /* 0x0000000014167229 */ /* 0x004fe40000000816 */
[----:B---3--:R-:W-:-:S06]  /*15e0*/  DADD R24, R14, -R24 ;  /* 0x000000000e187229 */ /* 0x008fcc0000000818 */
[----:B------:R-:W-:-:S08]  /*15f0*/  DMUL R22, R22, R22 ;  /* 0x0000001616167228 */ /* 0x000fd00000000000 */
[----:B------:R-:W-:Y:S01]  /*1600*/  DFMA R22, R24, R24, R22 ;  /* 0x000000181816722b */ /* 0x000fe20000000016 */
[----:B------:R-:W-:-:S07]  /*1610*/  IMAD.MOV.U32 R24, RZ, RZ, RZ ;  /* 0x000000ffff187224 */ /* 0x000fce00078e00ff */
[C-C-:B------:R-:W-:Y:S02]  /*1620*/  DSETP.GE.AND P2, PT, R22.reuse, R28.reuse, PT ;  /* 0x0000001c1600722a */ /* 0x140fe40003f46000 */
[----:B------:R-:W-:-:S04]  /*1630*/  DSETP.GEU.AND P3, PT, R22, R28, PT ;  /* 0x0000001c1600722a */ /* 0x000fc80003f6e000 */
[----:B------:R-:W-:Y:S01]  /*1640*/  FSEL R25, RZ, 1.875, !P2 ;  /* 0x3ff00000ff197808 */ /* 0x000fe20005000000 */
[----:B----4-:R-:W-:-:S05]  /*1650*/  DADD R10, R20, -R10 ;  /* 0x00000000140a7229 */ /* 0x010fca000000080a */
[----:B------:R-:W-:Y:S01]  /*1660*/  DMUL R28, R28, R24 ;  /* 0x000000181c1c7228 */ /* 0x000fe20000000000 */
[----:B------:R-:W-:Y:S01]  /*1670*/  FSEL R25, RZ, 1.875, P3 ;  /* 0x3ff00000ff197808 */ /* 0x000fe20001800000 */
[----:B------:R-:W-:Y:S02]  /*1680*/  DADD R26, R14, -R26 ;  /* 0x000000000e1a7229 */ /* 0x000fe4000000081a */
[----:B------:R-:W-:-:S04]  /*1690*/  DMUL R10, R10, R10 ;  /* 0x0000000a0a0a7228 */ /* 0x000fc80000000000 */
[----:B------:R-:W-:Y:S01]  /*16a0*/  DFMA R28, R22, R24, R28 ;  /* 0x00000018161c722b */ /* 0x000fe2000000001c */
[C---:B------:R-:W-:Y:S01]  /*16b0*/  VIADD R22, R31.reuse, 0x4 ;  /* 0x000000041f167836 */ /* 0x040fe20000000000 */
[----:B------:R-:W-:Y:S01]  /*16c0*/  SEL R23, R30, RZ, P4 ;  /* 0x000000ff1e177207 */ /* 0x000fe20002000000 */
[C---:B------:R-:W-:Y:S01]  /*16d0*/  VIADD R24, R31.reuse, 0x6 ;  /* 0x000000061f187836 */ /* 0x040fe20000000000 */
[----:B------:R-:W-:Y:S02]  /*16e0*/  DFMA R10, R26, R26, R10 ;  /* 0x0000001a1a0a722b */ /* 0x000fe4000000000a */
[----:B------:R-:W-:Y:S01]  /*16f0*/  SEL R22, R22, RZ, !P5 ;  /* 0x000000ff16167207 */ /* 0x000fe20006800000 */
[----:B------:R-:W-:Y:S01]  /*1700*/  VIADD R26, R31, 0x7 ;  /* 0x000000071f1a7836 */ /* 0x000fe20000000000 */
[----:B------:R-:W-:Y:S02]  /*1710*/  SEL R24, R24, RZ, !P3 ;  /* 0x000000ff18187207 */ /* 0x000fe40005800000 */
[----:B------:R-:W-:Y:S01]  /*1720*/  IADD3 R12, P3, PT, R12, 0x80, RZ ;  /* 0x000000800c0c7810 */ /* 0x000fe20007f7e0ff */
[----:B------:R-:W-:-:S02]  /*1730*/  IMAD.IADD R22, R22, 0x1, R23 ;  /* 0x0000000116167824 */ /* 0x000fc400078e0217 */
[C---:B------:R-:W-:Y:S01]  /*1740*/  VIADD R23, R31.reuse, 0x5 ;  /* 0x000000051f177836 */ /* 0x040fe20000000000 */
[C-C-:B------:R-:W-:Y:S01]  /*1750*/  DSETP.GE.AND P4, PT, R10.reuse, R28.reuse, PT ;  /* 0x0000001c0a00722a */ /* 0x140fe20003f86000 */
[----:B------:R-:W-:Y:S01]  /*1760*/  VIADD R31, R31, 0x8 ;  /* 0x000000081f1f7836 */ /* 0x000fe20000000000 */
[----:B------:R-:W-:Y:S01]  /*1770*/  SEL R25, R22, RZ, P6 ;  /* 0x000000ff16197207 */ /* 0x000fe20003000000 */
[----:B------:R-:W-:Y:S01]  /*1780*/  IMAD.X R13, RZ, RZ, R13, P3 ;  /* 0x000000ffff0d7224 */ /* 0x000fe200018e060d */
[----:B------:R-:W-:Y:S01]  /*1790*/  SEL R22, R23, RZ, !P1 ;  /* 0x000000ff17167207 */ /* 0x000fe20004800000 */
[----:B------:R-:W-:Y:S01]  /*17a0*/  DSETP.GEU.AND P1, PT, R10, R28, PT ;  /* 0x0000001c0a00722a */ /* 0x000fe20003f2e000 */
[----:B------:R-:W-:-:S03]  /*17b0*/  FSEL R23, RZ, 1.875, !P4 ;  /* 0x3ff00000ff177808 */ /* 0x000fc60006000000 */
[----:B------:R-:W-:Y:S02]  /*17c0*/  IMAD.IADD R25, R22, 0x1, R25 ;  /* 0x0000000116197824 */ /* 0x000fe400078e0219 */
[----:B------:R-:W-:Y:S01]  /*17d0*/  IMAD.MOV.U32 R22, RZ, RZ, RZ ;  /* 0x000000ffff167224 */ /* 0x000fe200078e00ff */
[----:B------:R-:W-:Y:S02]  /*17e0*/  SEL R26, R26, RZ, !P1 ;  /* 0x000000ff1a1a7207 */ /* 0x000fe40004800000 */
[----:B------:R-:W-:Y:S02]  /*17f0*/  SEL R27, R25, RZ, P2 ;  /* 0x000000ff191b7207 */ /* 0x000fe40001000000 */
[----:B------:R-:W-:Y:S01]  /*1800*/  ISETP.NE.AND P2, PT, R31, R4, PT ;  /* 0x000000041f00720c */ /* 0x000fe20003f45270 */
[----:B------:R-:W-:Y:S01]  /*1810*/  DMUL R22, R28, R22 ;  /* 0x000000161c167228 */ /* 0x000fe20000000000 */
[----:B------:R-:W-:Y:S01]  /*1820*/  FSEL R25, RZ, 1.875, P1 ;  /* 0x3ff00000ff197808 */ /* 0x000fe20000800000 */
[----:B------:R-:W-:-:S02]  /*1830*/  IMAD.IADD R27, R24, 0x1, R27 ;  /* 0x00000001181b7824 */ /* 0x000fc400078e021b */
[----:B------:R-:W-:-:S03]  /*1840*/  IMAD.MOV.U32 R24, RZ, RZ, RZ ;  /* 0x000000ffff187224 */ /* 0x000fc600078e00ff */
[----:B------:R-:W-:-:S03]  /*1850*/  SEL R27, R27, RZ, P4 ;  /* 0x000000ff1b1b7207 */ /* 0x000fc60002000000 */
[----:B------:R-:W-:Y:S02]  /*1860*/  DFMA R10, R10, R24, R22 ;  /* 0x000000180a0a722b */ /* 0x000fe40000000016 */
[----:B------:R-:W-:Y:S01]  /*1870*/  IMAD.IADD R35, R26, 0x1, R27 ;  /* 0x000000011a237824 */ /* 0x000fe200078e021b */
[----:B------:R-:W-:Y:S08]  /*1880*/  @P2 BRA `(.L_x_14) ;  /* 0xfffffff400b02947 */ /* 0x000ff0000383ffff */
[----:B------:R-:W-:Y:S05]  /*1890*/  BSYNC.RECONVERGENT B3 ;  /* 0x0000000000037941 */ /* 0x000fea0003800200 */
.L_x_13:
[----:B------:R-:W-:-:S07]  /*18a0*/  IMAD.MOV.U32 R34, RZ, RZ, R4 ;  /* 0x000000ffff227224 */ /* 0x000fce00078e0004 */
.L_x_12:
[----:B------:R-:W-:-:S13]  /*18b0*/  ISETP.NE.AND P1, PT, R2, RZ, PT ;  /* 0x000000ff0200720c */ /* 0x000fda0003f25270 */
[----:B------:R-:W-:Y:S05]  /*18c0*/  @!P1 BRA `(.L_x_15) ;  /* 0x0000000800889947 */ /* 0x000fea0003800000 */
[----:B------:R-:W-:Y:S01]  /*18d0*/  ISETP.NE.AND P1, PT, R3, RZ, PT ;  /* 0x000000ff0300720c */ /* 0x000fe20003f25270 */
[----:B------:R-:W-:-:S12]  /*18e0*/  @!P0 BRA `(.L_x_16) ;  /* 0x0000000400548947 */ /* 0x000fd80003800000 */
[----:B------:R-:W0:Y:S01]  /*18f0*/  LDC.64 R36, c[0x0][0x388] ;  /* 0x0000e200ff247b82 */ /* 0x000e220000000a00 */
[C---:B------:R-:W-:Y:S02]  /*1900*/  R2UR UR8, R6.reuse ;  /* 0x00000000060872ca */ /* 0x040fe400000e0000 */
[C---:B------:R-:W-:Y:S02]  /*1910*/  R2UR UR9, R7.reuse ;  /* 0x00000000070972ca */ /* 0x040fe400000e0000 */
[C---:B------:R-:W-:Y:S02]  /*1920*/  R2UR UR10, R6.reuse ;  /* 0x00000000060a72ca */ /* 0x040fe400000e0000 */
[C---:B------:R-:W-:Y:S02]  /*1930*/  R2UR UR11, R7.reuse ;  /* 0x00000000070b72ca */ /* 0x040fe400000e0000 */
[----:B------:R-:W-:Y:S02]  /*1940*/  R2UR UR4, R6 ;  /* 0x00000000060472ca */ /* 0x000fe400000e0000 */
[----:B------:R-:W-:-:S02]  /*1950*/  R2UR UR5, R7 ;  /* 0x00000000070572ca */ /* 0x000fc400000e0000 */
[C---:B------:R-:W-:Y:S02]  /*1960*/  R2UR UR6, R6.reuse ;  /* 0x00000000060672ca */ /* 0x040fe400000e0000 */
[C---:B------:R-:W-:Y:S01]  /*1970*/  R2UR UR7, R7.reuse ;  /* 0x00000000070772ca */ /* 0x040fe200000e0000 */
[----:B------:R-:W2:Y:S01]  /*1980*/  LDG.E.64 R26, desc[UR8][R8.64+0x8] ;  /* 0x00000808081a7981 */ /* 0x000ea2000c1e1b00 */
[----:B------:R-:W-:Y:S02]  /*1990*/  R2UR UR12, R6 ;  /* 0x00000000060c72ca */ /* 0x000fe400000e0000 */
[----:B------:R-:W-:Y:S01]  /*19a0*/  R2UR UR13, R7 ;  /* 0x00000000070d72ca */ /* 0x000fe200000e0000 */
[----:B0-----:R-:W-:-:S04]  /*19b0*/  IMAD.WIDE.U32 R36, R34, 0x10, R36 ;  /* 0x0000001022247825 */ /* 0x001fc800078e0024 */
[----:B------:R-:W3:Y:S04]  /*19c0*/  LDG.E.64 R20, desc[UR4][R8.64] ;  /* 0x0000000408147981 */ /* 0x000ee8000c1e1b00 */
[----:B------:R-:W2:Y:S04]  /*19d0*/  LDG.E.64 R24, desc[UR10][R36.64+0x8] ;  /* 0x0000080a24187981 */ /* 0x000ea8000c1e1b00 */
[----:B------:R-:W3:Y:S04]  /*19e0*/  LDG.E.64 R14, desc[UR6][R36.64] ;  /* 0x00000006240e7981 */ /* 0x000ee8000c1e1b00 */
[----:B------:R-:W4:Y:S04]  /*19f0*/  LDG.E.64 R22, desc[UR12][R36.64+0x18] ;  /* 0x0000180c24167981 */ /* 0x000f28000c1e1b00 */
[----:B------:R-:W5:Y:S04]  /*1a00*/  LDG.E.64 R12, desc[UR8][R36.64+0x10] ;  /* 0x00001008240c7981 */ /* 0x000f68000c1e1b00 */
[----:B------:R-:W5:Y:S04]  /*1a10*/  LDG.E.64 R30, desc[UR6][R36.64+0x28] ;  /* 0x00002806241e7981 */ /* 0x000f68000c1e1b00 */
[----:B------:R-:W5:Y:S01]  /*1a20*/  LDG.E.64 R28, desc[UR4][R36.64+0x20] ;  /* 0x00002004241c7981 */ /* 0x000f62000c1e1b00 */
[----:B--2---:R-:W-:-:S02]  /*1a30*/  DADD R24, R26, -R24 ;  /* 0x000000001a187229 */ /* 0x004fc40000000818 */
[----:B---3--:R-:W-:-:S06]  /*1a40*/  DADD R14, R20, -R14 ;  /* 0x00000000140e7229 */ /* 0x008fcc000000080e */
[----:B------:R-:W-:-:S08]  /*1a50*/  DMUL R24, R24, R24 ;  /* 0x0000001818187228 */ /* 0x000fd00000000000 */
[----:B------:R-:W-:Y:S01]  /*1a60*/  DFMA R24, R14, R14, R24 ;  /* 0x0000000e0e18722b */ /* 0x000fe20000000018 */
[----:B------:R-:W2:Y:S01]  /*1a70*/  LDG.E.64 R14, desc[UR6][R36.64+0x38] ;  /* 0x00003806240e7981 */ /* 0x000ea2000c1e1b00 */
[----:B----4-:R-:W-:Y:S02]  /*1a80*/  DADD R22, R26, -R22 ;  /* 0x000000001a167229 */ /* 0x010fe40000000816 */
[----:B-----5:R-:W-:-:S06]  /*1a90*/  DADD R12, R20, -R12 ;  /* 0x00000000140c7229 */ /* 0x020fcc000000080c */
[----:B------:R-:W-:-:S08]  /*1aa0*/  DMUL R22, R22, R22 ;  /* 0x0000001616167228 */ /* 0x000fd00000000000 */
[----:B------:R-:W-:Y:S01]  /*1ab0*/  DFMA R22, R12, R12, R22 ;  /* 0x0000000c0c16722b */ /* 0x000fe20000000016 */
[----:B------:R-:W3:Y:S01]  /*1ac0*/  LDG.E.64 R12, desc[UR4][R36.64+0x30] ;  /* 0x00003004240c7981 */ /* 0x000ee2000c1e1b00 */
[----:B------:R-:W-:Y:S02]  /*1ad0*/  DSETP.GE.AND P6, PT, R24, R10, PT ;  /* 0x0000000a1800722a */ /* 0x000fe40003fc6000 */
[----:B------:R-:W-:Y:S02]  /*1ae0*/  DADD R30, R26, -R30 ;  /* 0x000000001a1e7229 */ /* 0x000fe4000000081e */
[----:B------:R-:W-:Y:S02]  /*1af0*/  DSETP.GEU.AND P2, PT, R24, R10, PT ;  /* 0x0000000a1800722a */ /* 0x000fe40003f4e000 */
[----:B------:R-:W-:-:S04]  /*1b00*/  DADD R28, R20, -R28 ;  /* 0x00000000141c7229 */ /* 0x000fc8000000081c */
[----:B------:R-:W-:-:S08]  /*1b10*/  DMUL R30, R30, R30 ;  /* 0x0000001e1e1e7228 */ /* 0x000fd00000000000 */
[----:B------:R-:W-:Y:S01]  /*1b20*/  DFMA R30, R28, R28, R30 ;  /* 0x0000001c1c1e722b */ /* 0x000fe2000000001e */
[----:B------:R-:W-:Y:S01]  /*1b30*/  SEL R35, R35, RZ, P6 ;  /* 0x000000ff23237207 */ /* 0x000fe20003000000 */
[----:B--2---:R-:W-:Y:S01]  /*1b40*/  DADD R26, R26, -R14 ;  /* 0x000000001a1a7229 */ /* 0x004fe2000000080e */
[----:B------:R-:W-:Y:S01]  /*1b50*/  FSEL R15, RZ, 1.875, !P6 ;  /* 0x3ff00000ff0f7808 */ /* 0x000fe20007000000 */
[----:B------:R-:W-:-:S06]  /*1b60*/  IMAD.MOV.U32 R14, RZ, RZ, RZ ;  /* 0x000000ffff0e7224 */ /* 0x000fcc00078e00ff */
[----:B------:R-:W-:Y:S01]  /*1b70*/  DMUL R14, R10, R14 ;  /* 0x0000000e0a0e7228 */ /* 0x000fe20000000000 */
[----:B------:R-:W-:Y:S01]  /*1b80*/  FSEL R11, RZ, 1.875, P2 ;  /* 0x3ff00000ff0b7808 */ /* 0x000fe20001000000 */
[----:B------:R-:W-:-:S06]  /*1b90*/  IMAD.MOV.U32 R10, RZ, RZ, RZ ;  /* 0x000000ffff0a7224 */ /* 0x000fcc00078e00ff */
        /* <DEDUP_REMOVED lines=8> */
[----:B------:R-:W-:-:S08]  /*1c20*/  DFMA R14, R22, R10, R14 ;  /* 0x0000000a160e722b */ /* 0x000fd0000000000e */
[----:B------:R-:W-:-:S06]  /*1c30*/  DSETP.GE.AND P5, PT, R30, R14, PT ;  /* 0x0000000e1e00722a */ /* 0x000fcc0003fa6000 */
[----:B------:R-:W-:Y:S01]  /*1c40*/  FSEL R11, RZ, 1.875, !P5 ;  /* 0x3ff00000ff0b7808 */ /* 0x000fe20006800000 */
[----:B------:R-:W-:-:S05]  /*1c50*/  DSETP.GEU.AND P6, PT, R30, R14, PT ;  /* 0x0000000e1e00722a */ /* 0x000fca0003fce000 */
[----:B------:R-:W-:Y:S01]  /*1c60*/  DMUL R10, R14, R10 ;  /* 0x0000000a0e0a7228 */ /* 0x000fe20000000000 */
[----:B------:R-:W-:Y:S02]  /*1c70*/  SEL R14, R34, RZ, !P2 ;  /* 0x000000ff220e7207 */ /* 0x000fe40005000000 */
[----:B------:R-:W-:-:S03]  /*1c80*/  FSEL R15, RZ, 1.875, P6 ;  /* 0x3ff00000ff0f7808 */ /* 0x000fc60003000000 */
[----:B------:R-:W-:Y:S02]  /*1c90*/  IMAD.IADD R35, R14, 0x1, R35 ;  /* 0x000000010e237824 */ /* 0x000fe400078e0223 */
[----:B------:R-:W-:Y:S01]  /*1ca0*/  IMAD.MOV.U32 R14, RZ, RZ, RZ ;  /* 0x000000ffff0e7224 */ /* 0x000fe200078e00ff */
[----:B---3--:R-:W-:Y:S02]  /*1cb0*/  DADD R12, R20, -R12 ;  /* 0x00000000140c7229 */ /* 0x008fe4000000080c */
[----:B------:R-:W-:-:S03]  /*1cc0*/  DMUL R26, R26, R26 ;  /* 0x0000001a1a1a7228 */ /* 0x000fc60000000000 */
[----:B------:R-:W-:Y:S01]  /*1cd0*/  DFMA R10, R30, R14, R10 ;  /* 0x0000000e1e0a722b */ /* 0x000fe2000000000a */
[----:B------:R-:W-:Y:S01]  /*1ce0*/  VIADD R14, R34, 0x1 ;  /* 0x00000001220e7836 */ /* 0x000fe20000000000 */
[----:B------:R-:W-:-:S03]  /*1cf0*/  SEL R35, R35, RZ, P3 ;  /* 0x000000ff23237207 */ /* 0x000fc60001800000 */
[----:B------:R-:W-:Y:S01]  /*1d00*/  DFMA R26, R12, R12, R26 ;  /* 0x0000000c0c1a722b */ /* 0x000fe2000000001a */
[----:B------:R-:W-:Y:S01]  /*1d10*/  SEL R14, R14, RZ, !P4 ;  /* 0x000000ff0e0e7207 */ /* 0x000fe20006000000 */
[----:B------:R-:W-:-:S04]  /*1d20*/  VIADD R12, R34, 0x2 ;  /* 0x00000002220c7836 */ /* 0x000fc80000000000 */
[----:B------:R-:W-:Y:S02]  /*1d30*/  IMAD.IADD R14, R14, 0x1, R35 ;  /* 0x000000010e0e7824 */ /* 0x000fe400078e0223 */
[----:B------:R-:W-:Y:S01]  /*1d40*/  DSETP.GE.AND P2, PT, R26, R10, PT ;  /* 0x0000000a1a00722a */ /* 0x000fe20003f46000 */
[----:B------:R-:W-:Y:S02]  /*1d50*/  SEL R12, R12, RZ, !P6 ;  /* 0x000000ff0c0c7207 */ /* 0x000fe40007000000 */
[----:B------:R-:W-:-:S03]  /*1d60*/  SEL R15, R14, RZ, P5 ;  /* 0x000000ff0e0f7207 */ /* 0x000fc60002800000 */
[----:B------:R-:W-:Y:S02]  /*1d70*/  FSEL R13, RZ, 1.875, !P2 ;  /* 0x3ff00000ff0d7808 */ /* 0x000fe40005000000 */
[----:B------:R-:W-:Y:S02]  /*1d80*/  IMAD.IADD R15, R12, 0x1, R15 ;  /* 0x000000010c0f7824 */ /* 0x000fe400078e020f */
[----:B------:R-:W-:Y:S01]  /*1d90*/  IMAD.MOV.U32 R12, RZ, RZ, RZ ;  /* 0x000000ffff0c7224 */ /* 0x000fe200078e00ff */
[----:B------:R-:W-:-:S05]  /*1da0*/  DSETP.GEU.AND P3, PT, R26, R10, PT ;  /* 0x0000000a1a00722a */ /* 0x000fca0003f6e000 */
[----:B------:R-:W-:Y:S01]  /*1db0*/  DMUL R12, R10, R12 ;  /* 0x0000000c0a0c7228 */ /* 0x000fe20000000000 */
[----:B------:R-:W-:Y:S01]  /*1dc0*/  VIADD R10, R34, 0x3 ;  /* 0x00000003220a7836 */ /* 0x000fe20000000000 */
[----:B------:R-:W-:-:S04]  /*1dd0*/  FSEL R11, RZ, 1.875, P3 ;  /* 0x3ff00000ff0b7808 */ /* 0x000fc80001800000 */
[----:B------:R-:W-:Y:S01]  /*1de0*/  SEL R35, R10, RZ, !P3 ;  /* 0x000000ff0a237207 */ /* 0x000fe20005800000 */
[----:B------:R-:W-:Y:S01]  /*1df0*/  IMAD.MOV.U32 R10, RZ, RZ, RZ ;  /* 0x000000ffff0a7224 */ /* 0x000fe200078e00ff */
[----:B------:R-:W-:Y:S01]  /*1e00*/  SEL R14, R15, RZ, P2 ;  /* 0x000000ff0f0e7207 */ /* 0x000fe20001000000 */
[----:B------:R-:W-:-:S04]  /*1e10*/  VIADD R34, R34, 0x4 ;  /* 0x0000000422227836 */ /* 0x000fc80000000000 */
[----:B------:R-:W-:Y:S01]  /*1e20*/  DFMA R10, R26, R10, R12 ;  /* 0x0000000a1a0a722b */ /* 0x000fe2000000000c */
[----:B------:R-:W-:-:S10]  /*1e30*/  IMAD.IADD R35, R35, 0x1, R14 ;  /* 0x0000000123237824 */ /* 0x000fd400078e020e */
.L_x_16:
[----:B------:R-:W-:Y:S05]  /*1e40*/  @!P1 BRA `(.L_x_15) ;  /* 0x0000000400289947 */ /* 0x000fea0003800000 */
[----:B------:R-:W-:Y:S02]  /*1e50*/  ISETP.NE.AND P2, PT, R3, 0x1, PT ;  /* 0x000000010300780c */ /* 0x000fe40003f45270 */
[----:B------:R-:W-:-:S11]  /*1e60*/  LOP3.LUT P1, RZ, R33, 0x1, RZ, 0xc0, !PT ;  /* 0x0000000121ff7812 */ /* 0x000fd6000782c0ff */
[----:B------:R-:W-:Y:S05]  /*1e70*/  @!P2 BRA `(.L_x_17) ;  /* 0x0000000000bca947 */ /* 0x000fea0003800000 */
[----:B------:R-:W0:Y:S01]  /*1e80*/  LDC.64 R28, c[0x0][0x388] ;  /* 0x0000e200ff1c7b82 */ /* 0x000e220000000a00 */
[C---:B------:R-:W-:Y:S02]  /*1e90*/  R2UR UR8, R6.reuse ;  /* 0x00000000060872ca */ /* 0x040fe400000e0000 */
[C---:B------:R-:W-:Y:S02]  /*1ea0*/  R2UR UR9, R7.reuse ;  /* 0x00000000070972ca */ /* 0x040fe400000e0000 */
[C---:B------:R-:W-:Y:S02]  /*1eb0*/  R2UR UR10, R6.reuse ;  /* 0x00000000060a72ca */ /* 0x040fe400000e0000 */
[C---:B------:R-:W-:Y:S02]  /*1ec0*/  R2UR UR11, R7.reuse ;  /* 0x00000000070b72ca */ /* 0x040fe400000e0000 */
[----:B------:R-:W-:Y:S02]  /*1ed0*/  R2UR UR4, R6 ;  /* 0x00000000060472ca */ /* 0x000fe400000e0000 */
[----:B------:R-:W-:-:S02]  /*1ee0*/  R2UR UR5, R7 ;  /* 0x00000000070572ca */ /* 0x000fc400000e0000 */
[----:B------:R-:W-:Y:S02]  /*1ef0*/  R2UR UR6, R6 ;  /* 0x00000000060672ca */ /* 0x000fe400000e0000 */
[----:B------:R-:W-:Y:S01]  /*1f00*/  R2UR UR7, R7 ;  /* 0x00000000070772ca */ /* 0x000fe200000e0000 */
[----:B------:R-:W2:Y:S01]  /*1f10*/  LDG.E.64 R12, desc[UR8][R8.64+0x8] ;  /* 0x00000808080c7981 */ /* 0x000ea2000c1e1b00 */
[----:B0-----:R-:W-:-:S07]  /*1f20*/  IMAD.WIDE.U32 R28, R34, 0x10, R28 ;  /* 0x00000010221c7825 */ /* 0x001fce00078e001c */
[----:B------:R-:W3:Y:S04]  /*1f30*/  LDG.E.64 R26, desc[UR4][R8.64] ;  /* 0x00000004081a7981 */ /* 0x000ee8000c1e1b00 */
[----:B------:R-:W2:Y:S04]  /*1f40*/  LDG.E.64 R24, desc[UR10][R28.64+0x8] ;  /* 0x0000080a1c187981 */ /* 0x000ea8000c1e1b00 */
[----:B------:R-:W3:Y:S04]  /*1f50*/  LDG.E.64 R22, desc[UR6][R28.64] ;  /* 0x000000061c167981 */ /* 0x000ee8000c1e1b00 */
[----:B------:R-:W4:Y:S04]  /*1f60*/  LDG.E.64 R14, desc[UR6][R28.64+0x18] ;  /* 0x000018061c0e7981 */ /* 0x000f28000c1e1b00 */
[----:B------:R-:W5:Y:S01]  /*1f70*/  LDG.E.64 R20, desc[UR4][R28.64+0x10] ;  /* 0x000010041c147981 */ /* 0x000f62000c1e1b00 */
[----:B--2---:R-:W-:-:S02]  /*1f80*/  DADD R24, R12, -R24 ;  /* 0x000000000c187229 */ /* 0x004fc40000000818 */
[----:B---3--:R-:W-:-:S06]  /*1f90*/  DADD R22, R26, -R22 ;  /* 0x000000001a167229 */ /* 0x008fcc0000000816 */
[----:B------:R-:W-:-:S08]  /*1fa0*/  DMUL R24, R24, R24 ;  /* 0x0000001818187228 */ /* 0x000fd00000000000 */
[----:B------:R-:W-:Y:S02]  /*1fb0*/  DFMA R24, R22, R22, R24 ;  /* 0x000000161618722b */ /* 0x000fe40000000018 */
[----:B----4-:R-:W-:-:S06]  /*1fc0*/  DADD R14, R12, -R14 ;  /* 0x000000000c0e7229 */ /* 0x010fcc000000080e */
[C-C-:B------:R-:W-:Y:S01]  /*1fd0*/  DSETP.GE.AND P3, PT, R24.reuse, R10.reuse, PT ;  /* 0x0000000a1800722a */ /* 0x140fe20003f66000 */
[----:B------:R-:W-:Y:S01]  /*1fe0*/  IMAD.MOV.U32 R12, RZ, RZ, RZ ;  /* 0x000000ffff0c7224 */ /* 0x000fe200078e00ff */
[----:B------:R-:W-:-:S04]  /*1ff0*/  DSETP.GEU.AND P2, PT, R24, R10, PT ;  /* 0x0000000a1800722a */ /* 0x000fc80003f4e000 */
[----:B------:R-:W-:Y:S01]  /*2000*/  FSEL R13, RZ, 1.875, !P3 ;  /* 0x3ff00000ff0d7808 */ /* 0x000fe20005800000 */
[----:B-----5:R-:W-:Y:S02]  /*2010*/  DADD R20, R26, -R20 ;  /* 0x000000001a147229 */ /* 0x020fe40000000814 */
[----:B------:R-:W-:-:S03]  /*2020*/  DMUL R14, R14, R14 ;  /* 0x0000000e0e0e7228 */ /* 0x000fc60000000000 */
[----:B------:R-:W-:Y:S01]  /*2030*/  DMUL R10, R10, R12 ;  /* 0x0000000c0a0a7228 */ /* 0x000fe20000000000 */
[----:B------:R-:W-:-:S04]  /*2040*/  FSEL R13, RZ, 1.875, P2 ;  /* 0x3ff00000ff0d7808 */ /* 0x000fc80001000000 */
[----:B------:R-:W-:-:S03]  /*2050*/  DFMA R14, R20, R20, R14 ;  /* 0x00000014140e722b */ /* 0x000fc6000000000e */
[----:B------:R-:W-:Y:S01]  /*2060*/  DFMA R10, R24, R12, R10 ;  /* 0x0000000c180a722b */ /* 0x000fe2000000000a */
[----:B------:R-:W-:Y:S02]  /*2070*/  SEL R35, R35, RZ, P3 ;  /* 0x000000ff23237207 */ /* 0x000fe40001800000 */
[----:B------:R-:W-:-:S05]  /*2080*/  SEL R12, R34, RZ, !P2 ;  /* 0x000000ff220c7207 */ /* 0x000fca0005000000 */
[----:B------:R-:W-:Y:S01]  /*2090*/  DSETP.GE.AND P4, PT, R14, R10, PT ;  /* 0x0000000a0e00722a */ /* 0x000fe20003f86000 */
[----:B------:R-:W-:Y:S02]  /*20a0*/  IMAD.IADD R35, R12, 0x1, R35 ;  /* 0x000000010c237824 */ /* 0x000fe400078e0223 */
[----:B------:R-:W-:-:S03]  /*20b0*/  IMAD.MOV.U32 R12, RZ, RZ, RZ ;  /* 0x000000ffff0c7224 */ /* 0x000fc600078e00ff */
[----:B------:R-:W-:Y:S01]  /*20c0*/  FSEL R13, RZ, 1.875, !P4 ;  /* 0x3ff00000ff0d7808 */ /* 0x000fe20006000000 */
[----:B------:R-:W-:-:S05]  /*20d0*/  DSETP.GEU.AND P2, PT, R14, R10, PT ;  /* 0x0000000a0e00722a */ /* 0x000fca0003f4e000 */
[----:B------:R-:W-:Y:S01]  /*20e0*/  DMUL R10, R10, R12 ;  /* 0x0000000c0a0a7228 */ /* 0x000fe20000000000 */
[----:B------:R-:W-:Y:S01]  /*20f0*/  VIADD R12, R34, 0x1 ;  /* 0x00000001220c7836 */ /* 0x000fe20000000000 */
[----:B------:R-:W-:Y:S02]  /*2100*/  SEL R20, R35, RZ, P4 ;  /* 0x000000ff23147207 */ /* 0x000fe40002000000 */
[----:B------:R-:W-:Y:S02]  /*2110*/  FSEL R13, RZ, 1.875, P2 ;  /* 0x3ff00000ff0d7808 */ /* 0x000fe40001000000 */
[----:B------:R-:W-:Y:S01]  /*2120*/  SEL R35, R12, RZ, !P2 ;  /* 0x000000ff0c237207 */ /* 0x000fe20005000000 */
[----:B------:R-:W-:Y:S02]  /*2130*/  IMAD.MOV.U32 R12, RZ, RZ, RZ ;  /* 0x000000ffff0c7224 */ /* 0x000fe400078e00ff */
[----:B------:R-:W-:Y:S02]  /*2140*/  VIADD R34, R34, 0x2 ;  /* 0x0000000222227836 */ /* 0x000fe40000000000 */
[----:B------:R-:W-:-:S02]  /*2150*/  IMAD.IADD R35, R35, 0x1, R20 ;  /* 0x0000000123237824 */ /* 0x000fc400078e0214 */
[----:B------:R-:W-:-:S11]  /*2160*/  DFMA R10, R14, R12, R10 ;  /* 0x0000000c0e0a722b */ /* 0x000fd6000000000a */
.L_x_17:
        /* <DEDUP_REMOVED lines=14> */
[----:B------:R-:W3:Y:S01]  /*2250*/  LDG.E.64 R20, desc[UR6][R14.64] ;  /* 0x000000060e147981 */ /* 0x000ee2000c1e1b00 */
[----:B--2---:R-:W-:Y:S02]  /*2260*/  DADD R22, R24, -R22 ;  /* 0x0000000018167229 */ /* 0x004fe40000000816 */
[----:B---3--:R-:W-:-:S06]  /*2270*/  DADD R12, R12, -R20 ;  /* 0x000000000c0c7229 */ /* 0x008fcc0000000814 */
[----:B------:R-:W-:-:S08]  /*2280*/  DMUL R22, R22, R22 ;  /* 0x0000001616167228 */ /* 0x000fd00000000000 */
[----:B------:R-:W-:-:S08]  /*2290*/  DFMA R22, R12, R12, R22 ;  /* 0x0000000c0c16722b */ /* 0x000fd00000000016 */
[C-C-:B------:R-:W-:Y:S02]  /*22a0*/  DSETP.GEU.AND P2, PT, R22.reuse, R10.reuse, PT ;  /* 0x0000000a1600722a */ /* 0x140fe40003f4e000 */
[----:B------:R-:W-:-:S04]  /*22b0*/  DSETP.GE.AND P1, PT, R22, R10, PT ;  /* 0x0000000a1600722a */ /* 0x000fc80003f26000 */
[----:B------:R-:W-:Y:S02]  /*22c0*/  SEL R10, R34, RZ, !P2 ;  /* 0x000000ff220a7207 */ /* 0x000fe40005000000 */
[----:B------:R-:W-:-:S05]  /*22d0*/  SEL R35, R35, RZ, P1 ;  /* 0x000000ff23237207 */ /* 0x000fca0000800000 */
[----:B------:R-:W-:-:S07]  /*22e0*/  IMAD.IADD R35, R10, 0x1, R35 ;  /* 0x000000010a237824 */ /* 0x000fce00078e0223 */
.L_x_15:
[C---:B------:R-:W-:Y:S01]  /*22f0*/  R2UR UR4, R6.reuse ;  /* 0x00000000060472ca */ /* 0x040fe200000e0000 */
[----:B------:R-:W-:Y:S01]  /*2300*/  IMAD.WIDE R10, R35, 0x10, R18 ;  /* 0x00000010230a7825 */ /* 0x000fe200078e0212 */
[C---:B------:R-:W-:Y:S02]  /*2310*/  R2UR UR5, R7.reuse ;  /* 0x00000000070572ca */ /* 0x040fe400000e0000 */
[C---:B------:R-:W-:Y:S02]  /*2320*/  R2UR UR6, R6.reuse ;  /* 0x00000000060672ca */ /* 0x040fe400000e0000 */
[C---:B------:R-:W-:Y:S02]  /*2330*/  R2UR UR7, R7.reuse ;  /* 0x00000000070772ca */ /* 0x040fe400000e0000 */
[----:B------:R-:W-:Y:S02]  /*2340*/  R2UR UR8, R6 ;  /* 0x00000000060872ca */ /* 0x000fe400000e0000 */
[----:B------:R-:W-:-:S05]  /*2350*/  R2UR UR9, R7 ;  /* 0x00000000070972ca */ /* 0x000fca00000e0000 */
[----:B------:R0:W-:Y:S04]  /*2360*/  STG.E desc[UR4][R8.64+0x10], R35 ;  /* 0x0000102308007986 */ /* 0x0001e8000c101904 */
[----:B------:R-:W2:Y:S04]  /*2370*/  LDG.E.64 R12, desc[UR6][R8.64] ;  /* 0x00000006080c7981 */ /* 0x000ea8000c1e1b00 */
[----:B------:R-:W2:Y:S04]  /*2380*/  LD.E.64 R14, desc[UR8][R10.64] ;  /* 0x000000080a0e7980 */ /* 0x000ea8000c101b00 */
[----:B------:R-:W3:Y:S01]  /*2390*/  LD.E.64 R20, desc[UR8][R10.64+0x8] ;  /* 0x000008080a147980 */ /* 0x000ee2000c101b00 */
[----:B--2---:R-:W-:-:S07]  /*23a0*/  DADD R12, R12, R14 ;  /* 0x000000000c0c7229 */ /* 0x004fce000000000e */
[----:B------:R0:W-:Y:S04]  /*23b0*/  ST.E.64 desc[UR4][R10.64], R12 ;  /* 0x0000000c0a007985 */ /* 0x0001e8000c101b04 */
[----:B------:R-:W3:Y:S02]  /*23c0*/  LDG.E.64 R14, desc[UR6][R8.64+0x8] ;  /* 0x00000806080e7981 */ /* 0x000ee4000c1e1b00 */
[----:B---3--:R-:W-:Y:S01]  /*23d0*/  DADD R14, R14, R20 ;  /* 0x000000000e0e7229 */ /* 0x008fe20000000014 */
[----:B------:R-:W-:-:S06]  /*23e0*/  IMAD.WIDE R20, R35, 0x4, R16 ;  /* 0x0000000423147825 */ /* 0x000fcc00078e0210 */
[----:B------:R0:W-:Y:S04]  /*23f0*/  ST.E.64 desc[UR4][R10.64+0x8], R14 ;  /* 0x0000080e0a007985 */ /* 0x0001e8000c101b04 */
[----:B------:R-:W2:Y:S02]  /*2400*/  LD.E R22, desc[UR6][R20.64] ;  /* 0x0000000614167980 */ /* 0x000ea4000c101900 */
[----:B--2---:R-:W-:-:S05]  /*2410*/  VIADD R23, R22, 0x1 ;  /* 0x0000000116177836 */ /* 0x004fca0000000000 */
[----:B------:R0:W-:Y:S02]  /*2420*/  ST.E desc[UR4][R20.64], R23 ;  /* 0x0000001714007985 */ /* 0x0001e4000c101904 */
.L_x_11:
[----:B------:R-:W-:Y:S05]  /*2430*/  BSYNC.RECONVERGENT B2 ;  /* 0x0000000000027941 */ /* 0x000fea0003800200 */
.L_x_10:
[----:B------:R-:W-:-:S05]  /*2440*/  VIADD R5, R5, 0x1 ;  /* 0x0000000105057836 */ /* 0x000fca0000000000 */
[----:B------:R-:W-:-:S13]  /*2450*/  ISETP.NE.AND P1, PT, R5, R32, PT ;  /* 0x000000200500720c */ /* 0x000fda0003f25270 */
[----:B------:R-:W-:Y:S05]  /*2460*/  @P1 BRA `(.L_x_18) ;  /* 0xffffffe8003c1947 */ /* 0x000fea000383ffff */
[----:B------:R-:W-:Y:S05]  /*2470*/  BSYNC.RECONVERGENT B1 ;  /* 0x0000000000017941 */ /* 0x000fea0003800200 */
.L_x_9:
[----:B------:R-:W-:Y:S05]  /*2480*/  BRA `(.L_x_19) ;  /* 0x0000000800407947 */ /* 0x000fea0003800000 */
.L_x_8:
[C---:B------:R-:W-:Y:S01]  /*2490*/  ISETP.GE.U32.AND P0, PT, R8.reuse, 0x4, PT ;  /* 0x000000040800780c */ /* 0x040fe20003f06070 */
[----:B------:R-:W-:Y:S01]  /*24a0*/  IMAD.MOV.U32 R5, RZ, RZ, RZ ;  /* 0x000000ffff057224 */ /* 0x000fe200078e00ff */
[----:B------:R-:W-:-:S11]  /*24b0*/  LOP3.LUT R4, R8, 0x3, RZ, 0xc0, !PT ;  /* 0x0000000308047812 */ /* 0x000fd600078ec0ff */
[----:B------:R-:W-:Y:S05]  /*24c0*/  @!P0 BRA `(.L_x_20) ;  /* 0x0000000400b08947 */ /* 0x000fea0003800000 */
[----:B------:R-:W0:Y:S01]  /*24d0*/  LDC.64 R2, c[0x0][0x380] ;  /* 0x0000e000ff027b82 */ /* 0x000e220000000a00 */
[----:B------:R-:W-:Y:S01]  /*24e0*/  BSSY.RECONVERGENT B1, `(.L_x_20) ;  /* 0x000006a000017945 */ /* 0x000fe20003800200 */
[----:B------:R-:W-:Y:S01]  /*24f0*/  LOP3.LUT R5, R8, 0x7ffffffc, RZ, 0xc0, !PT ;  /* 0x7ffffffc08057812 */ /* 0x000fe200078ec0ff */
[----:B------:R-:W-:-:S07]  /*2500*/  IMAD.MOV.U32 R9, RZ, RZ, RZ ;  /* 0x000000ffff097224 */ /* 0x000fce00078e00ff */
.L_x_23:
[----:B-1----:R-:W1:Y:S01]  /*2510*/  LDCU UR4, c[0x0][0x3a8] ;  /* 0x00007500ff0477ac */ /* 0x002e620008000800 */
[----:B------:R-:W2:Y:S01]  /*2520*/  LDCU UR5, c[0x0][0x3a0] ;  /* 0x00007400ff0577ac */ /* 0x000ea20008000800 */
[----:B-1----:R-:W-:-:S05]  /*2530*/  IMAD R8, R0, UR4, R9 ;  /* 0x0000000400087c24 */ /* 0x002fca000f8e0209 */
[----:B--2---:R-:W-:-:S13]  /*2540*/  ISETP.GE.AND P0, PT, R8, UR5, PT ;  /* 0x0000000508007c0c */ /* 0x004fda000bf06270 */
[----:B------:R-:W1:Y:S01]  /*2550*/  @!P0 LDC.64 R10, c[0x0][0x380] ;  /* 0x0000e000ff0a8b82 */ /* 0x000e620000000a00 */
[C---:B------:R-:W-:Y:S01]  /*2560*/  @!P0 R2UR UR6, R6.reuse ;  /* 0x00000000060682ca */ /* 0x040fe200000e0000 */
[----:B------:R-:W-:Y:S01]  /*2570*/  @!P0 IMAD.MOV.U32 R23, RZ, RZ, -0x1 ;  /* 0xffffffffff178424 */ /* 0x000fe200078e00ff */
[C---:B------:R-:W-:Y:S02]  /*2580*/  @!P0 R2UR UR7, R7.reuse ;  /* 0x00000000070782ca */ /* 0x040fe400000e0000 */
[C---:B------:R-:W-:Y:S02]  /*2590*/  @!P0 R2UR UR8, R6.reuse ;  /* 0x00000000060882ca */ /* 0x040fe400000e0000 */
[C---:B------:R-:W-:Y:S02]  /*25a0*/  @!P0 R2UR UR9, R7.reuse ;  /* 0x00000000070982ca */ /* 0x040fe400000e0000 */
[----:B------:R-:W-:Y:S02]  /*25b0*/  @!P0 R2UR UR10, R6 ;  /* 0x00000000060a82ca */ /* 0x000fe400000e0000 */
[----:B------:R-:W-:Y:S01]  /*25c0*/  @!P0 R2UR UR11, R7 ;  /* 0x00000000070b82ca */ /* 0x000fe200000e0000 */
[----:B-1----:R-:W-:-:S05]  /*25d0*/  @!P0 IMAD.WIDE R10, R8, 0x18, R10 ;  /* 0x00000018080a8825 */ /* 0x002fca00078e020a */
[----:B------:R1:W-:Y:S04]  /*25e0*/  @!P0 STG.E desc[UR6][R10.64+0x10], R23 ;  /* 0x000010170a008986 */ /* 0x0003e8000c101906 */
[----:B------:R-:W2:Y:S04]  /*25f0*/  @!P0 LDG.E.64 R12, desc[UR8][R10.64] ;  /* 0x000000080a0c8981 */ /* 0x000ea8000c1e1b00 */
[----:B------:R-:W2:Y:S04]  /*2600*/  @!P0 LD.E.64 R14, desc[UR10][R18.64+-0x10] ;  /* 0xfffff00a120e8980 */ /* 0x000ea8000c101b00 */
[----:B------:R-:W3:Y:S01]  /*2610*/  @!P0 LD.E.64 R20, desc[UR10][R18.64+-0x8] ;  /* 0xfffff80a12148980 */ /* 0x000ee2000c101b00 */
[----:B--2---:R-:W-:-:S07]  /*2620*/  @!P0 DADD R12, R12, R14 ;  /* 0x000000000c0c8229 */ /* 0x004fce000000000e */
[----:B------:R2:W-:Y:S04]  /*2630*/  @!P0 ST.E.64 desc[UR6][R18.64+-0x10], R12 ;  /* 0xfffff00c12008985 */ /* 0x0005e8000c101b06 */
[----:B------:R-:W3:Y:S01]  /*2640*/  @!P0 LDG.E.64 R14, desc[UR8][R10.64+0x8] ;  /* 0x000008080a0e8981 */ /* 0x000ee2000c1e1b00 */
[----:B-1----:R-:W-:-:S05]  /*2650*/  VIADD R23, R8, 0x1 ;  /* 0x0000000108177836 */ /* 0x002fca0000000000 */
[----:B------:R-:W-:Y:S01]  /*2660*/  ISETP.GE.AND P1, PT, R23, UR5, PT ;  /* 0x0000000517007c0c */ /* 0x000fe2000bf26270 */
[----:B---3--:R-:W-:-:S12]  /*2670*/  @!P0 DADD R14, R14, R20 ;  /* 0x000000000e0e8229 */ /* 0x008fd80000000014 */
[----:B------:R-:W1:Y:S01]  /*2680*/  @!P1 LDC.64 R20, c[0x0][0x380] ;  /* 0x0000e000ff149b82 */ /* 0x000e620000000a00 */
[----:B------:R3:W-:Y:S04]  /*2690*/  @!P0 ST.E.64 desc[UR6][R18.64+-0x8], R14 ;  /* 0xfffff80e12008985 */ /* 0x0007e8000c101b06 */
[----:B------:R-:W4:Y:S01]  /*26a0*/  @!P0 LD.E R22, desc[UR8][R16.64+-0x4] ;  /* 0xfffffc0810168980 */ /* 0x000f22000c101900 */
[C---:B------:R-:W-:Y:S02]  /*26b0*/  @!P1 R2UR UR8, R6.reuse ;  /* 0x00000000060892ca */ /* 0x040fe400000e0000 */
[----:B------:R-:W-:Y:S02]  /*26c0*/  @!P1 R2UR UR9, R7 ;  /* 0x00000000070992ca */ /* 0x000fe400000e0000 */
[----:B------:R-:W-:-:S02]  /*26d0*/  @!P1 R2UR UR10, R6 ;  /* 0x00000000060a92ca */ /* 0x000fc400000e0000 */
[C---:B------:R-:W-:Y:S02]  /*26e0*/  @!P1 R2UR UR11, R7.reuse ;  /* 0x00000000070b92ca */ /* 0x040fe400000e0000 */
[----:B------:R-:W-:Y:S02]  /*26f0*/  @!P1 R2UR UR12, R6 ;  /* 0x00000000060c92ca */ /* 0x000fe400000e0000 */
[----:B------:R-:W-:Y:S01]  /*2700*/  @!P1 R2UR UR13, R7 ;  /* 0x00000000070d92ca */ /* 0x000fe200000e0000 */
[----:B------:R-:W-:Y:S02]  /*2710*/  @!P1 IMAD.MOV.U32 R25, RZ, RZ, -0x1 ;  /* 0xffffffffff199424 */ /* 0x000fe400078e00ff */
[----:B-1----:R-:W-:-:S04]  /*2720*/  @!P1 IMAD.WIDE R10, R23, 0x18, R20 ;  /* 0x00000018170a9825 */ /* 0x002fc800078e0214 */
[----:B----4-:R-:W-:-:S05]  /*2730*/  @!P0 VIADD R23, R22, 0x1 ;  /* 0x0000000116178836 */ /* 0x010fca0000000000 */
[----:B------:R1:W-:Y:S04]  /*2740*/  @!P0 ST.E desc[UR6][R16.64+-0x4], R23 ;  /* 0xfffffc1710008985 */ /* 0x0003e8000c101906 */
[----:B------:R4:W-:Y:S04]  /*2750*/  @!P1 STG.E desc[UR8][R10.64+0x10], R25 ;  /* 0x000010190a009986 */ /* 0x0009e8000c101908 */
[----:B--2---:R-:W2:Y:S04]  /*2760*/  @!P1 LDG.E.64 R12, desc[UR10][R10.64] ;  /* 0x0000000a0a0c9981 */ /* 0x004ea8000c1e1b00 */
[----:B---3--:R-:W2:Y:S01]  /*2770*/  @!P1 LD.E.64 R14, desc[UR12][R18.64+-0x10] ;  /* 0xfffff00c120e9980 */ /* 0x008ea2000c101b00 */
[----:B------:R-:W-:-:S02]  /*2780*/  @!P1 R2UR UR6, R6 ;  /* 0x00000000060692ca */ /* 0x000fc400000e0000 */
[----:B------:R-:W-:Y:S01]  /*2790*/  @!P1 R2UR UR7, R7 ;  /* 0x00000000070792ca */ /* 0x000fe200000e0000 */
[----:B------:R-:W3:Y:S01]  /*27a0*/  @!P1 LD.E.64 R20, desc[UR10][R18.64+-0x8] ;  /* 0xfffff80a12149980 */ /* 0x000ee2000c101b00 */
[----:B--2---:R-:W-:-:S11]  /*27b0*/  @!P1 DADD R12, R12, R14 ;  /* 0x000000000c0c9229 */ /* 0x004fd6000000000e */
[----:B------:R2:W-:Y:S04]  /*27c0*/  @!P1 ST.E.64 desc[UR6][R18.64+-0x10], R12 ;  /* 0xfffff00c12009985 */ /* 0x0005e8000c101b06 */
[----:B------:R-:W3:Y:S01]  /*27d0*/  @!P1 LDG.E.64 R14, desc[UR8][R10.64+0x8] ;  /* 0x000008080a0e9981 */ /* 0x000ee2000c1e1b00 */
[----:B-1----:R-:W-:-:S05]  /*27e0*/  VIADD R23, R8, 0x2 ;  /* 0x0000000208177836 */ /* 0x002fca0000000000 */
[----:B------:R-:W-:Y:S01]  /*27f0*/  ISETP.GE.AND P0, PT, R23, UR5, PT ;  /* 0x0000000517007c0c */ /* 0x000fe2000bf06270 */
[----:B---3--:R-:W-:-:S12]  /*2800*/  @!P1 DADD R14, R14, R20 ;  /* 0x000000000e0e9229 */ /* 0x008fd80000000014 */
[----:B------:R-:W1:Y:S01]  /*2810*/  @!P0 LDC.64 R20, c[0x0][0x380] ;  /* 0x0000e000ff148b82 */ /* 0x000e620000000a00 */
[----:B------:R3:W-:Y:S04]  /*2820*/  @!P1 ST.E.64 desc[UR6][R18.64+-0x8], R14 ;  /* 0xfffff80e12009985 */ /* 0x0007e8000c101b06 */
[----:B------:R-:W5:Y:S01]  /*2830*/  @!P1 LD.E R22, desc[UR8][R16.64+-0x4] ;  /* 0xfffffc0810169980 */ /* 0x000f62000c101900 */
[C---:B------:R-:W-:Y:S02]  /*2840*/  @!P0 R2UR UR8, R6.reuse ;  /* 0x00000000060882ca */ /* 0x040fe400000e0000 */
[----:B------:R-:W-:Y:S02]  /*2850*/  @!P0 R2UR UR9, R7 ;  /* 0x00000000070982ca */ /* 0x000fe400000e0000 */
[----:B------:R-:W-:-:S02]  /*2860*/  @!P0 R2UR UR10, R6 ;  /* 0x00000000060a82ca */ /* 0x000fc400000e0000 */
[C---:B------:R-:W-:Y:S02]  /*2870*/  @!P0 R2UR UR11, R7.reuse ;  /* 0x00000000070b82ca */ /* 0x040fe400000e0000 */
[----:B------:R-:W-:Y:S02]  /*2880*/  @!P0 R2UR UR12, R6 ;  /* 0x00000000060c82ca */ /* 0x000fe400000e0000 */
[----:B------:R-:W-:Y:S01]  /*2890*/  @!P0 R2UR UR13, R7 ;  /* 0x00000000070d82ca */ /* 0x000fe200000e0000 */
[----:B----4-:R-:W-:Y:S02]  /*28a0*/  @!P0 IMAD.MOV.U32 R25, RZ, RZ, -0x1 ;  /* 0xffffffffff198424 */ /* 0x010fe400078e00ff */
[----:B-1----:R-:W-:-:S04]  /*28b0*/  @!P0 IMAD.WIDE R10, R23, 0x18, R20 ;  /* 0x00000018170a8825 */ /* 0x002fc800078e0214 */
[----:B-----5:R-:W-:-:S05]  /*28c0*/  @!P1 VIADD R23, R22, 0x1 ;  /* 0x0000000116179836 */ /* 0x020fca0000000000 */
        /* <DEDUP_REMOVED lines=9> */
[----:B------:R-:W3:Y:S02]  /*2960*/  @!P0 LDG.E.64 R14, desc[UR8][R10.64+0x8] ;  /* 0x000008080a0e8981 */ /* 0x000ee4000c1e1b00 */
[----:B---3--:R-:W-:-:S07]  /*2970*/  @!P0 DADD R14, R14, R20 ;  /* 0x000000000e0e8229 */ /* 0x008fce0000000014 */
[----:B------:R4:W-:Y:S04]  /*2980*/  @!P0 ST.E.64 desc[UR6][R18.64+-0x8], R14 ;  /* 0xfffff80e12008985 */ /* 0x0009e8000c101b06 */
[----:B------:R-:W2:Y:S01]  /*2990*/  @!P0 LD.E R20, desc[UR8][R16.64+-0x4] ;  /* 0xfffffc0810148980 */ /* 0x000ea2000c101900 */
[----:B-1----:R-:W-:Y:S02]  /*29a0*/  VIADD R23, R8, 0x3 ;  /* 0x0000000308177836 */ /* 0x002fe40000000000 */
[----:B------:R-:W-:Y:S01]  /*29b0*/  VIADD R9, R9, 0x4 ;  /* 0x0000000409097836 */ /* 0x000fe20000000000 */
[----:B------:R-:W-:Y:S04]  /*29c0*/  BSSY.RECONVERGENT B2, `(.L_x_21) ;  /* 0x000001a000027945 */ /* 0x000fe80003800200 */
[----:B------:R-:W-:Y:S01]  /*29d0*/  ISETP.NE.AND P1, PT, R9, R5, PT ;  /* 0x000000050900720c */ /* 0x000fe20003f25270 */
[----:B--2---:R-:W-:-:S05]  /*29e0*/  @!P0 VIADD R21, R20, 0x1 ;  /* 0x0000000114158836 */ /* 0x004fca0000000000 */
[----:B------:R4:W-:Y:S01]  /*29f0*/  @!P0 ST.E desc[UR6][R16.64+-0x4], R21 ;  /* 0xfffffc1510008985 */ /* 0x0009e2000c101906 */
[----:B------:R-:W-:-:S13]  /*2a00*/  ISETP.GE.AND P0, PT, R23, UR5, PT ;  /* 0x0000000517007c0c */ /* 0x000fda000bf06270 */
[----:B----4-:R-:W-:Y:S05]  /*2a10*/  @P0 BRA `(.L_x_22) ;  /* 0x0000000000500947 */ /* 0x010fea0003800000 */
[C---:B------:R-:W-:Y:S01]  /*2a20*/  R2UR UR4, R6.reuse ;  /* 0x00000000060472ca */ /* 0x040fe200000e0000 */
[----:B0-----:R-:W-:Y:S01]  /*2a30*/  IMAD.WIDE R10, R23, 0x18, R2 ;  /* 0x00000018170a7825 */ /* 0x001fe200078e0202 */
[C---:B------:R-:W-:Y:S02]  /*2a40*/  R2UR UR5, R7.reuse ;  /* 0x00000000070572ca */ /* 0x040fe400000e0000 */
[C---:B------:R-:W-:Y:S01]  /*2a50*/  R2UR UR6, R6.reuse ;  /* 0x00000000060672ca */ /* 0x040fe200000e0000 */
[----:B------:R-:W-:Y:S01]  /*2a60*/  IMAD.MOV.U32 R23, RZ, RZ, -0x1 ;  /* 0xffffffffff177424 */ /* 0x000fe200078e00ff */
        /* <DEDUP_REMOVED lines=10> */
[----:B---3--:R-:W-:-:S07]  /*2b10*/  DADD R14, R14, R20 ;  /* 0x000000000e0e7229 */ /* 0x008fce0000000014 */
[----:B------:R1:W-:Y:S04]  /*2b20*/  ST.E.64 desc[UR4][R18.64+-0x8], R14 ;  /* 0xfffff80e12007985 */ /* 0x0003e8000c101b04 */
[----:B------:R-:W2:Y:S02]  /*2b30*/  LD.E R8, desc[UR6][R16.64+-0x4] ;  /* 0xfffffc0610087980 */ /* 0x000ea4000c101900 */
[----:B--2---:R-:W-:-:S05]  /*2b40*/  VIADD R21, R8, 0x1 ;  /* 0x0000000108157836 */ /* 0x004fca0000000000 */
[----:B------:R1:W-:Y:S02]  /*2b50*/  ST.E desc[UR4][R16.64+-0x4], R21 ;  /* 0xfffffc1510007985 */ /* 0x0003e4000c101904 */
.L_x_22:
[----:B------:R-:W-:Y:S05]  /*2b60*/  BSYNC.RECONVERGENT B2 ;  /* 0x0000000000027941 */ /* 0x000fea0003800200 */
.L_x_21:
[----:B------:R-:W-:Y:S05]  /*2b70*/  @P1 BRA `(.L_x_23) ;  /* 0xfffffff800641947 */ /* 0x000fea000383ffff */
[----:B------:R-:W-:Y:S05]  /*2b80*/  BSYNC.RECONVERGENT B1 ;  /* 0x0000000000017941 */ /* 0x000fea0003800200 */
.L_x_20:
[----:B------:R-:W-:-:S13]  /*2b90*/  ISETP.NE.AND P0, PT, R4, RZ, PT ;  /* 0x000000ff0400720c */ /* 0x000fda0003f05270 */
[----:B------:R-:W-:Y:S05]  /*2ba0*/  @!P0 BRA `(.L_x_19) ;  /* 0x0000000000788947 */ /* 0x000fea0003800000 */
[----:B-1----:R-:W-:-:S07]  /*2bb0*/  IMAD.MOV.U32 R15, RZ, RZ, RZ ;  /* 0x000000ffff0f7224 */ /* 0x002fce00078e00ff */
.L_x_24:
[----:B------:R-:W1:Y:S01]  /*2bc0*/  LDCU UR4, c[0x0][0x3a8] ;  /* 0x00007500ff0477ac */ /* 0x000e620008000800 */
[----:B------:R-:W2:Y:S01]  /*2bd0*/  LDCU UR5, c[0x0][0x3a0] ;  /* 0x00007400ff0577ac */ /* 0x000ea20008000800 */
[----:B-1----:R-:W-:-:S05]  /*2be0*/  IMAD R9, R0, UR4, R5 ;  /* 0x0000000400097c24 */ /* 0x002fca000f8e0205 */
[----:B--2---:R-:W-:-:S13]  /*2bf0*/  ISETP.GE.AND P0, PT, R9, UR5, PT ;  /* 0x0000000509007c0c */ /* 0x004fda000bf06270 */
[----:B0-----:R-:W0:Y:S01]  /*2c00*/  @!P0 LDC.64 R2, c[0x0][0x380] ;  /* 0x0000e000ff028b82 */ /* 0x001e220000000a00 */
[C---:B------:R-:W-:Y:S01]  /*2c10*/  @!P0 R2UR UR4, R6.reuse ;  /* 0x00000000060482ca */ /* 0x040fe200000e0000 */
[----:B------:R-:W-:Y:S01]  /*2c20*/  @!P0 IMAD.MOV.U32 R21, RZ, RZ, -0x1 ;  /* 0xffffffffff158424 */ /* 0x000fe200078e00ff */
[C---:B------:R-:W-:Y:S02]  /*2c30*/  @!P0 R2UR UR5, R7.reuse ;  /* 0x00000000070582ca */ /* 0x040fe400000e0000 */
[C---:B------:R-:W-:Y:S02]  /*2c40*/  @!P0 R2UR UR6, R6.reuse ;  /* 0x00000000060682ca */ /* 0x040fe400000e0000 */
[C---:B------:R-:W-:Y:S02]  /*2c50*/  @!P0 R2UR UR7, R7.reuse ;  /* 0x00000000070782ca */ /* 0x040fe400000e0000 */
[----:B------:R-:W-:Y:S02]  /*2c60*/  @!P0 R2UR UR8, R6 ;  /* 0x00000000060882ca */ /* 0x000fe400000e0000 */
[----:B------:R-:W-:Y:S01]  /*2c70*/  @!P0 R2UR UR9, R7 ;  /* 0x00000000070982ca */ /* 0x000fe200000e0000 */
[----:B0-----:R-:W-:-:S05]  /*2c80*/  @!P0 IMAD.WIDE R2, R9, 0x18, R2 ;  /* 0x0000001809028825 */ /* 0x001fca00078e0202 */
[----:B------:R2:W-:Y:S04]  /*2c90*/  @!P0 STG.E desc[UR4][R2.64+0x10], R21 ;  /* 0x0000101502008986 */ /* 0x0005e8000c101904 */
[----:B------:R-:W3:Y:S04]  /*2ca0*/  @!P0 LDG.E.64 R8, desc[UR6][R2.64] ;  /* 0x0000000602088981 */ /* 0x000ee8000c1e1b00 */
[----:B------:R-:W3:Y:S04]  /*2cb0*/  @!P0 LD.E.64 R10, desc[UR8][R18.64+-0x10] ;  /* 0xfffff008120a8980 */ /* 0x000ee8000c101b00 */
[----:B------:R-:W4:Y:S01]  /*2cc0*/  @!P0 LD.E.64 R12, desc[UR8][R18.64+-0x8] ;  /* 0xfffff808120c8980 */ /* 0x000f22000c101b00 */
[----:B---3--:R-:W-:-:S07]  /*2cd0*/  @!P0 DADD R8, R8, R10 ;  /* 0x0000000008088229 */ /* 0x008fce000000000a */
[----:B------:R2:W-:Y:S04]  /*2ce0*/  @!P0 ST.E.64 desc[UR4][R18.64+-0x10], R8 ;  /* 0xfffff00812008985 */ /* 0x0005e8000c101b04 */
[----:B------:R-:W4:Y:S02]  /*2cf0*/  @!P0 LDG.E.64 R10, desc[UR6][R2.64+0x8] ;  /* 0x00000806020a8981 */ /* 0x000f24000c1e1b00 */
[----:B----4-:R-:W-:-:S07]  /*2d00*/  @!P0 DADD R10, R10, R12 ;  /* 0x000000000a0a8229 */ /* 0x010fce000000000c */
[----:B------:R2:W-:Y:S04]  /*2d10*/  @!P0 ST.E.64 desc[UR4][R18.64+-0x8], R10 ;  /* 0xfffff80a12008985 */ /* 0x0005e8000c101b04 */
[----:B------:R-:W3:Y:S01]  /*2d20*/  @!P0 LD.E R12, desc[UR6][R16.64+-0x4] ;  /* 0xfffffc06100c8980 */ /* 0x000ee2000c101900 */
[----:B------:R-:W-:Y:S02]  /*2d30*/  VIADD R15, R15, 0x1 ;  /* 0x000000010f0f7836 */ /* 0x000fe40000000000 */
[----:B------:R-:W-:Y:S02]  /*2d40*/  VIADD R5, R5, 0x1 ;  /* 0x0000000105057836 */ /* 0x000fe40000000000 */
[----:B---3--:R-:W-:-:S05]  /*2d50*/  @!P0 VIADD R13, R12, 0x1 ;  /* 0x000000010c0d8836 */ /* 0x008fca0000000000 */
[----:B------:R2:W-:Y:S01]  /*2d60*/  @!P0 ST.E desc[UR4][R16.64+-0x4], R13 ;  /* 0xfffffc0d10008985 */ /* 0x0005e2000c101904 */
[----:B------:R-:W-:-:S13]  /*2d70*/  ISETP.NE.AND P0, PT, R15, R4, PT ;  /* 0x000000040f00720c */ /* 0x000fda0003f05270 */
[----:B--2---:R-:W-:Y:S05]  /*2d80*/  @P0 BRA `(.L_x_24) ;  /* 0xfffffffc008c0947 */ /* 0x004fea000383ffff */
.L_x_19:
[----:B------:R-:W-:Y:S05]  /*2d90*/  BSYNC.RECONVERGENT B0 ;  /* 0x0000000000007941 */ /* 0x000fea0003800200 */
.L_x_7:
[----:B01----:R-:W0:Y:S02]  /*2da0*/  LDC R12, c[0x0][0x3a4] ;  /* 0x0000e900ff0c7b82 */ /* 0x003e240000000800 */
[----:B0-----:R-:W-:-:S13]  /*2db0*/  ISETP.GE.AND P0, PT, R12, 0x1, PT ;  /* 0x000000010c00780c */ /* 0x001fda0003f06270 */
[----:B------:R-:W-:Y:S05]  /*2dc0*/  @!P0 BRA `(.L_x_25) ;  /* 0x0000000c00148947 */ /* 0x000fea0003800000 */
[C---:B------:R-:W-:Y:S01]  /*2dd0*/  ISETP.GE.U32.AND P0, PT, R12.reuse, 0x8, PT ;  /* 0x000000080c00780c */ /* 0x040fe20003f06070 */
[----:B------:R-:W-:Y:S01]  /*2de0*/  IMAD.MOV.U32 R13, RZ, RZ, RZ ;  /* 0x000000ffff0d7224 */ /* 0x000fe200078e00ff */
[----:B------:R-:W-:-:S04]  /*2df0*/  LOP3.LUT R21, R12, 0x7, RZ, 0xc0, !PT ;  /* 0x000000070c157812 */ /* 0x000fc800078ec0ff */
[----:B------:R-:W-:-:S07]  /*2e00*/  ISETP.NE.AND P3, PT, R21, RZ, PT ;  /* 0x000000ff1500720c */ /* 0x000fce0003f65270 */
[----:B------:R-:W-:Y:S06]  /*2e10*/  @!P0 BRA `(.L_x_26) ;  /* 0x0000000400688947 */ /* 0x000fec0003800000 */
[----:B------:R-:W0:Y:S01]  /*2e20*/  LDC R14, c[0x0][0x3ac] ;  /* 0x0000eb00ff0e7b82 */ /* 0x000e220000000800 */
[----:B------:R-:W-:Y:S01]  /*2e30*/  IADD3 R8, P0, PT, R18, 0x40, RZ ;  /* 0x0000004012087810 */ /* 0x000fe20007f1e0ff */
[----:B------:R-:W-:Y:S01]  /*2e40*/  BSSY.RECONVERGENT B0, `(.L_x_26) ;  /* 0x0000057000007945 */ /* 0x000fe20003800200 */
[----:B------:R-:W-:Y:S01]  /*2e50*/  IADD3 R26, P1, PT, R16, 0x10, RZ ;  /* 0x00000010101a7810 */ /* 0x000fe20007f3e0ff */
[----:B------:R-:W-:Y:S01]  /*2e60*/  IMAD.MOV.U32 R15, RZ, RZ, R0 ;  /* 0x000000ffff0f7224 */ /* 0x000fe200078e0000 */
[----:B------:R-:W-:Y:S01]  /*2e70*/  LOP3.LUT R13, R12, 0x7ffffff8, RZ, 0xc0, !PT ;  /* 0x7ffffff80c0d7812 */ /* 0x000fe200078ec0ff */
[----:B------:R-:W-:Y:S02]  /*2e80*/  IMAD.X R9, RZ, RZ, R19, P0 ;  /* 0x000000ffff097224 */ /* 0x000fe400000e0613 */
[----:B------:R-:W1:Y:S01]  /*2e90*/  LDC.64 R2, c[0x0][0x390] ;  /* 0x0000e400ff027b82 */ /* 0x000e620000000a00 */
[----:B------:R-:W-:Y:S02]  /*2ea0*/  IMAD.X R31, RZ, RZ, R17, P1 ;  /* 0x000000ffff1f7224 */ /* 0x000fe400008e0611 */
[----:B------:R-:W-:-:S05]  /*2eb0*/  IMAD.MOV R20, RZ, RZ, -R13 ;  /* 0x000000ffff147224 */ /* 0x000fca00078e0a0d */
[----:B------:R-:W2:Y:S02]  /*2ec0*/  LDC.64 R4, c[0x0][0x398] ;  /* 0x0000e600ff047b82 */ /* 0x000ea40000000a00 */
.L_x_27:
[----:B------:R-:W-:Y:S02]  /*2ed0*/  R2UR UR4, R6 ;  /* 0x00000000060472ca */ /* 0x000fe400000e0000 */
[----:B------:R-:W-:-:S13]  /*2ee0*/  R2UR UR5, R7 ;  /* 0x00000000070572ca */ /* 0x000fda00000e0000 */
[----:B---3--:R-:W3:Y:S01]  /*2ef0*/  LD.E.64 R10, desc[UR4][R8.64+-0x40] ;  /* 0xffffc004080a7980 */ /* 0x008ee2000c101b00 */
[----:B------:R-:W-:Y:S01]  /*2f00*/  R2UR UR6, R6 ;  /* 0x00000000060672ca */ /* 0x000fe200000e0000 */
[----:B-1----:R-:W-:Y:S01]  /*2f10*/  IMAD.WIDE R22, R15, 0x10, R2 ;  /* 0x000000100f167825 */ /* 0x002fe200078e0202 */
[----:B------:R-:W-:-:S04]  /*2f20*/  R2UR UR7, R7 ;  /* 0x00000000070772ca */ /* 0x000fc800000e0000 */
[----:B---3--:R1:W-:Y:S09]  /*2f30*/  STG.E.64 desc[UR4][R22.64], R10 ;  /* 0x0000000a16007986 */ /* 0x0083f2000c101b04 */
[----:B------:R-:W3:Y:S01]  /*2f40*/  LD.E.64 R28, desc[UR6][R8.64+-0x38] ;  /* 0xffffc806081c7980 */ /* 0x000ee2000c101b00 */
[----:B-1----:R-:W-:-:S02]  /*2f50*/  IMAD.MOV.U32 R10, RZ, RZ, R26 ;  /* 0x000000ffff0a7224 */ /* 0x002fc400078e001a */
[----:B------:R-:W-:Y:S01]  /*2f60*/  IMAD.MOV.U32 R11, RZ, RZ, R31 ;  /* 0x000000ffff0b7224 */ /* 0x000fe200078e001f */
[----:B---3--:R1:W-:Y:S04]  /*2f70*/  STG.E.64 desc[UR4][R22.64+0x8], R28 ;  /* 0x0000081c16007986 */ /* 0x0083e8000c101b04 */
[----:B------:R-:W3:Y:S01]  /*2f80*/  LD.E R33, desc[UR6][R10.64+-0x10] ;  /* 0xfffff0060a217980 */ /* 0x000ee2000c101900 */
[----:B--2---:R-:W-:-:S05]  /*2f90*/  IMAD.WIDE R24, R15, 0x4, R4 ;  /* 0x000000040f187825 */ /* 0x004fca00078e0204 */
[----:B---3--:R2:W-:Y:S04]  /*2fa0*/  STG.E desc[UR4][R24.64], R33 ;  /* 0x0000002118007986 */ /* 0x0085e8000c101904 */
[----:B------:R-:W3:Y:S01]  /*2fb0*/  LD.E.64 R30, desc[UR6][R8.64+-0x30] ;  /* 0xffffd006081e7980 */ /* 0x000ee2000c101b00 */
[----:B0-----:R-:W-:-:S05]  /*2fc0*/  IMAD.WIDE R26, R14, 0x10, R22 ;  /* 0x000000100e1a7825 */ /* 0x001fca00078e0216 */
[----:B---3--:R-:W-:Y:S04]  /*2fd0*/  STG.E.64 desc[UR4][R26.64], R30 ;  /* 0x0000001e1a007986 */ /* 0x008fe8000c101b04 */
[----:B-1----:R-:W3:Y:S01]  /*2fe0*/  LD.E.64 R28, desc[UR6][R8.64+-0x28] ;  /* 0xffffd806081c7980 */ /* 0x002ee2000c101b00 */
[----:B--2---:R-:W-:-:S03]  /*2ff0*/  IMAD.WIDE R24, R14, 0x4, R24 ;  /* 0x000000040e187825 */ /* 0x004fc600078e0218 */
[----:B---3--:R0:W-:Y:S04]  /*3000*/  STG.E.64 desc[UR4][R26.64+0x8], R28 ;  /* 0x0000081c1a007986 */ /* 0x0081e8000c101b04 */
[----:B------:R-:W2:Y:S01]  /*3010*/  LD.E R35, desc[UR6][R10.64+-0xc] ;  /* 0xfffff4060a237980 */ /* 0x000ea2000c101900 */
[----:B------:R-:W-:-:S03]  /*3020*/  IMAD.WIDE R22, R14, 0x10, R26 ;  /* 0x000000100e167825 */ /* 0x000fc600078e021a */
[----:B--2---:R1:W-:Y:S04]  /*3030*/  STG.E desc[UR4][R24.64], R35 ;  /* 0x0000002318007986 */ /* 0x0043e8000c101904 */
[----:B------:R-:W2:Y:S04]  /*3040*/  LD.E.64 R32, desc[UR6][R8.64+-0x20] ;  /* 0xffffe00608207980 */ /* 0x000ea8000c101b00 */
[----:B--2---:R-:W-:Y:S04]  /*3050*/  STG.E.64 desc[UR4][R22.64], R32 ;  /* 0x0000002016007986 */ /* 0x004fe8000c101b04 */
[----:B0-----:R-:W2:Y:S01]  /*3060*/  LD.E.64 R28, desc[UR6][R8.64+-0x18] ;  /* 0xffffe806081c7980 */ /* 0x001ea2000c101b00 */
[----:B-1----:R-:W-:-:S03]  /*3070*/  IMAD.WIDE R24, R14, 0x4, R24 ;  /* 0x000000040e187825 */ /* 0x002fc600078e0218 */
[----:B--2---:R0:W-:Y:S04]  /*3080*/  STG.E.64 desc[UR4][R22.64+0x8], R28 ;  /* 0x0000081c16007986 */ /* 0x0041e8000c101b04 */
        /* <DEDUP_REMOVED lines=36> */
[----:B--2---:R2:W-:Y:S04]  /*32d0*/  STG.E.64 desc[UR4][R28.64], R30 ;  /* 0x0000001e1c007986 */ /* 0x0045e8000c101b04 */
[----:B0-----:R-:W3:Y:S01]  /*32e0*/  LD.E.64 R22, desc[UR6][R8.64+0x38] ;  /* 0x0000380608167980 */ /* 0x001ee2000c101b00 */
[----:B------:R-:W-:-:S05]  /*32f0*/  VIADD R20, R20, 0x8 ;  /* 0x0000000814147836 */ /* 0x000fca0000000000 */
[----:B------:R-:W-:Y:S01]  /*3300*/  ISETP.NE.AND P0, PT, R20, RZ, PT ;  /* 0x000000ff1400720c */ /* 0x000fe20003f05270 */
[----:B---3--:R3:W-:Y:S04]  /*3310*/  STG.E.64 desc[UR4][R28.64+0x8], R22 ;  /* 0x000008161c007986 */ /* 0x0087e8000c101b04 */
[----:B------:R-:W4:Y:S01]  /*3320*/  LD.E R27, desc[UR6][R10.64+0xc] ;  /* 0x00000c060a1b7980 */ /* 0x000f22000c101900 */
[----:B-1----:R-:W-:Y:S01]  /*3330*/  IMAD.WIDE R24, R14, 0x4, R24 ;  /* 0x000000040e187825 */ /* 0x002fe200078e0218 */
[----:B------:R-:W-:Y:S02]  /*3340*/  IADD3 R8, P1, PT, R8, 0x80, RZ ;  /* 0x0000008008087810 */ /* 0x000fe40007f3e0ff */
[----:B------:R-:W-:Y:S01]  /*3350*/  IADD3 R26, P2, PT, R10, 0x20, RZ ;  /* 0x000000200a1a7810 */ /* 0x000fe20007f5e0ff */
[----:B------:R-:W-:-:S02]  /*3360*/  IMAD R15, R14, 0x8, R15 ;  /* 0x000000080e0f7824 */ /* 0x000fc400078e020f */
[----:B------:R-:W-:Y:S02]  /*3370*/  IMAD.X R9, RZ, RZ, R9, P1 ;  /* 0x000000ffff097224 */ /* 0x000fe400008e0609 */
[----:B--2---:R-:W-:Y:S01]  /*3380*/  IMAD.X R31, RZ, RZ, R11, P2 ;  /* 0x000000ffff1f7224 */ /* 0x004fe200010e060b */
[----:B----4-:R3:W-:Y:S01]  /*3390*/  STG.E desc[UR4][R24.64], R27 ;  /* 0x0000001b18007986 */ /* 0x0107e2000c101904 */
[----:B------:R-:W-:Y:S06]  /*33a0*/  @P0 BRA `(.L_x_27) ;  /* 0xfffffff800c80947 */ /* 0x000fec000383ffff */
[----:B------:R-:W-:Y:S05]  /*33b0*/  BSYNC.RECONVERGENT B0 ;  /* 0x0000000000007941 */ /* 0x000fea0003800200 */
.L_x_26:
[----:B------:R-:W-:Y:S05]  /*33c0*/  @!P3 BRA `(.L_x_25) ;  /* 0x000000040094b947 */ /* 0x000fea0003800000 */
[----:B------:R-:W-:Y:S02]  /*33d0*/  ISETP.GE.U32.AND P0, PT, R21, 0x4, PT ;  /* 0x000000041500780c */ /* 0x000fe40003f06070 */
[----:B------:R-:W-:-:S04]  /*33e0*/  LOP3.LUT R9, R12, 0x3, RZ, 0xc0, !PT ;  /* 0x000000030c097812 */ /* 0x000fc800078ec0ff */
[----:B------:R-:W-:-:S07]  /*33f0*/  ISETP.NE.AND P1, PT, R9, RZ, PT ;  /* 0x000000ff0900720c */ /* 0x000fce0003f25270 */
[----:B------:R-:W-:Y:S06]  /*3400*/  @!P0 BRA `(.L_x_28) ;  /* 0x0000000000ac8947 */ /* 0x000fec0003800000 */
[C---:B------:R-:W-:Y:S01]  /*3410*/  R2UR UR4, R6.reuse ;  /* 0x00000000060472ca */ /* 0x040fe200000e0000 */
[----:B------:R-:W-:Y:S01]  /*3420*/  IMAD.WIDE.U32 R2, R13, 0x10, R18 ;  /* 0x000000100d027825 */ /* 0x000fe200078e0012 */
[----:B------:R-:W-:Y:S01]  /*3430*/  R2UR UR5, R7 ;  /* 0x00000000070572ca */ /* 0x000fe200000e0000 */
[----:B------:R-:W0:Y:S08]  /*3440*/  LDC R8, c[0x0][0x3ac] ;  /* 0x0000eb00ff087b82 */ /* 0x000e300000000800 */
[----:B------:R-:W1:Y:S04]  /*3450*/  LDC.64 R10, c[0x0][0x390] ;  /* 0x0000e400ff0a7b82 */ /* 0x000e680000000a00 */
[----:B------:R-:W2:Y:S01]  /*3460*/  LD.E.64 R14, desc[UR4][R2.64] ;  /* 0x00000004020e7980 */ /* 0x000ea2000c101b00 */
[----:B------:R-:W-:-:S02]  /*3470*/  R2UR UR6, R6 ;  /* 0x00000000060672ca */ /* 0x000fc400000e0000 */
[----:B------:R-:W-:Y:S01]  /*3480*/  R2UR UR7, R7 ;  /* 0x00000000070772ca */ /* 0x000fe200000e0000 */
[C---:B------:R-:W-:Y:S01]  /*3490*/  IMAD.WIDE.U32 R4, R13.reuse, 0x4, R16 ;  /* 0x000000040d047825 */ /* 0x040fe200078e0010 */
[----:B---3--:R-:W3:Y:S03]  /*34a0*/  LDC.64 R22, c[0x0][0x398] ;  /* 0x0000e600ff167b82 */ /* 0x008ee60000000a00 */
[----:B0-----:R-:W-:-:S04]  /*34b0*/  IMAD R25, R13, R8, R0 ;  /* 0x000000080d197224 */ /* 0x001fc800078e0200 */
[----:B-1----:R-:W-:-:S05]  /*34c0*/  IMAD.WIDE R10, R25, 0x10, R10 ;  /* 0x00000010190a7825 */ /* 0x002fca00078e020a */
[----:B--2---:R0:W-:Y:S04]  /*34d0*/  STG.E.64 desc[UR4][R10.64], R14 ;  /* 0x0000000e0a007986 */ /* 0x0041e8000c101b04 */
[----:B------:R-:W2:Y:S01]  /*34e0*/  LD.E.64 R20, desc[UR6][R2.64+0x8] ;  /* 0x0000080602147980 */ /* 0x000ea2000c101b00 */
[----:B---3--:R-:W-:-:S03]  /*34f0*/  IMAD.WIDE R22, R25, 0x4, R22 ;  /* 0x0000000419167825 */ /* 0x008fc600078e0216 */
[----:B--2---:R1:W-:Y:S04]  /*3500*/  STG.E.64 desc[UR4][R10.64+0x8], R20 ;  /* 0x000008140a007986 */ /* 0x0043e8000c101b04 */
[----:B------:R-:W2:Y:S01]  /*3510*/  LD.E R27, desc[UR6][R4.64] ;  /* 0x00000006041b7980 */ /* 0x000ea2000c101900 */
[----:B0-----:R-:W-:-:S03]  /*3520*/  IMAD.WIDE R14, R8, 0x10, R10 ;  /* 0x00000010080e7825 */ /* 0x001fc600078e020a */
[----:B--2---:R0:W-:Y:S04]  /*3530*/  STG.E desc[UR4][R22.64], R27 ;  /* 0x0000001b16007986 */ /* 0x0041e8000c101904 */
[----:B------:R-:W2:Y:S04]  /*3540*/  LD.E.64 R24, desc[UR6][R2.64+0x10] ;  /* 0x0000100602187980 */ /* 0x000ea8000c101b00 */
[----:B--2---:R-:W-:Y:S04]  /*3550*/  STG.E.64 desc[UR4][R14.64], R24 ;  /* 0x000000180e007986 */ /* 0x004fe8000c101b04 */
[----:B-1----:R-:W2:Y:S01]  /*3560*/  LD.E.64 R10, desc[UR6][R2.64+0x18] ;  /* 0x00001806020a7980 */ /* 0x002ea2000c101b00 */
[----:B0-----:R-:W-:-:S03]  /*3570*/  IMAD.WIDE R22, R8, 0x4, R22 ;  /* 0x0000000408167825 */ /* 0x001fc600078e0216 */
        /* <DEDUP_REMOVED lines=15> */
[----:B-1----:R-:W-:-:S03]  /*3670*/  IMAD.WIDE R22, R8, 0x4, R22 ;  /* 0x0000000408167825 */ /* 0x002fc600078e0216 */
[----:B---3--:R2:W-:Y:S04]  /*3680*/  STG.E.64 desc[UR4][R14.64+0x8], R10 ;  /* 0x0000080a0e007986 */ /* 0x0085e8000c101b04 */
[----:B------:R-:W3:Y:S01]  /*3690*/  LD.E R5, desc[UR6][R4.64+0xc] ;  /* 0x00000c0604057980 */ /* 0x000ee2000c101900 */
[----:B------:R-:W-:-:S03]  /*36a0*/  VIADD R13, R13, 0x4 ;  /* 0x000000040d0d7836 */ /* 0x000fc60000000000 */
[----:B---3--:R2:W-:Y:S04]  /*36b0*/  STG.E desc[UR4][R22.64], R5 ;  /* 0x0000000516007986 */ /* 0x0085e8000c101904 */
.L_x_28:
[----:B------:R-:W-:Y:S05]  /*36c0*/  @!P1 BRA `(.L_x_25) ;  /* 0x0000000000d49947 */ /* 0x000fea0003800000 */
[----:B------:R-:W-:Y:S02]  /*36d0*/  ISETP.NE.AND P0, PT, R9, 0x1, PT ;  /* 0x000000010900780c */ /* 0x000fe40003f05270 */
[----:B------:R-:W-:-:S04]  /*36e0*/  LOP3.LUT R12, R12, 0x1, RZ, 0xc0, !PT ;  /* 0x000000010c0c7812 */ /* 0x000fc800078ec0ff */
[----:B------:R-:W-:-:S07]  /*36f0*/  ISETP.NE.U32.AND P1, PT, R12, 0x1, PT ;  /* 0x000000010c00780c */ /* 0x000fce0003f25070 */
[----:B------:R-:W-:Y:S06]  /*3700*/  @!P0 BRA `(.L_x_29) ;  /* 0x00000000006c8947 */ /* 0x000fec0003800000 */
[C---:B------:R-:W-:Y:S01]  /*3710*/  R2UR UR4, R6.reuse ;  /* 0x00000000060472ca */ /* 0x040fe200000e0000 */
[----:B------:R-:W-:Y:S01]  /*3720*/  IMAD.WIDE.U32 R8, R13, 0x10, R18 ;  /* 0x000000100d087825 */ /* 0x000fe200078e0012 */
[----:B------:R-:W-:Y:S01]  /*3730*/  R2UR UR5, R7 ;  /* 0x00000000070572ca */ /* 0x000fe200000e0000 */
[----:B---3--:R-:W0:Y:S08]  /*3740*/  LDC R27, c[0x0][0x3ac] ;  /* 0x0000eb00ff1b7b82 */ /* 0x008e300000000800 */
[----:B--2---:R-:W1:Y:S04]  /*3750*/  LDC.64 R4, c[0x0][0x390] ;  /* 0x0000e400ff047b82 */ /* 0x004e680000000a00 */
[----:B------:R-:W2:Y:S01]  /*3760*/  LD.E.64 R2, desc[UR4][R8.64] ;  /* 0x0000000408027980 */ /* 0x000ea2000c101b00 */
[----:B------:R-:W-:-:S02]  /*3770*/  R2UR UR6, R6 ;  /* 0x00000000060672ca */ /* 0x000fc400000e0000 */
[----:B------:R-:W-:Y:S01]  /*3780*/  R2UR UR7, R7 ;  /* 0x00000000070772ca */ /* 0x000fe200000e0000 */
[C---:B------:R-:W-:Y:S01]  /*3790*/  IMAD.WIDE.U32 R14, R13.reuse, 0x4, R16 ;  /* 0x000000040d0e7825 */ /* 0x040fe200078e0010 */
[----:B------:R-:W3:Y:S03]  /*37a0*/  LDC.64 R20, c[0x0][0x398] ;  /* 0x0000e600ff147b82 */ /* 0x000ee60000000a00 */
[----:B0-----:R-:W-:-:S04]  /*37b0*/  IMAD R23, R13, R27, R0 ;  /* 0x0000001b0d177224 */ /* 0x001fc800078e0200 */
[----:B-1----:R-:W-:-:S05]  /*37c0*/  IMAD.WIDE R10, R23, 0x10, R4 ;  /* 0x00000010170a7825 */ /* 0x002fca00078e0204 */
[----:B--2---:R0:W-:Y:S04]  /*37d0*/  STG.E.64 desc[UR4][R10.64], R2 ;  /* 0x000000020a007986 */ /* 0x0041e8000c101b04 */
[----:B------:R-:W2:Y:S01]  /*37e0*/  LD.E.64 R4, desc[UR6][R8.64+0x8] ;  /* 0x0000080608047980 */ /* 0x000ea2000c101b00 */
[----:B---3--:R-:W-:-:S03]  /*37f0*/  IMAD.WIDE R20, R23, 0x4, R20 ;  /* 0x0000000417147825 */ /* 0x008fc600078e0214 */
[----:B--2---:R1:W-:Y:S04]  /*3800*/  STG.E.64 desc[UR4][R10.64+0x8], R4 ;  /* 0x000008040a007986 */ /* 0x0043e8000c101b04 */
[----:B------:R-:W2:Y:S01]  /*3810*/  LD.E R25, desc[UR6][R14.64] ;  /* 0x000000060e197980 */ /* 0x000ea2000c101900 */
[----:B------:R-:W-:-:S03]  /*3820*/  IMAD.WIDE R22, R27, 0x10, R10 ;  /* 0x000000101b167825 */ /* 0x000fc600078e020a */
[----:B--2---:R2:W-:Y:S04]  /*3830*/  STG.E desc[UR4][R20.64], R25 ;  /* 0x0000001914007986 */ /* 0x0045e8000c101904 */
[----:B0-----:R-:W3:Y:S04]  /*3840*/  LD.E.64 R2, desc[UR6][R8.64+0x10] ;  /* 0x0000100608027980 */ /* 0x001ee8000c101b00 */
[----:B---3--:R0:W-:Y:S04]  /*3850*/  STG.E.64 desc[UR4][R22.64], R2 ;  /* 0x0000000216007986 */ /* 0x0081e8000c101b04 */
[----:B-1----:R-:W3:Y:S01]  /*3860*/  LD.E.64 R4, desc[UR6][R8.64+0x18] ;  /* 0x0000180608047980 */ /* 0x002ee2000c101b00 */
[----:B--2---:R-:W-:-:S03]  /*3870*/  IMAD.WIDE R20, R27, 0x4, R20 ;  /* 0x000000041b147825 */ /* 0x004fc600078e0214 */
[----:B---3--:R0:W-:Y:S04]  /*3880*/  STG.E.64 desc[UR4][R22.64+0x8], R4 ;  /* 0x0000080416007986 */ /* 0x0081e8000c101b04 */
[----:B------:R-:W2:Y:S01]  /*3890*/  LD.E R15, desc[UR6][R14.64+0x4] ;  /* 0x000004060e0f7980 */ /* 0x000ea2000c101900 */
[----:B------:R-:W-:-:S03]  /*38a0*/  VIADD R13, R13, 0x2 ;  /* 0x000000020d0d7836 */ /* 0x000fc60000000000 */
[----:B--2---:R0:W-:Y:S04]  /*38b0*/  STG.E desc[UR4][R20.64], R15 ;  /* 0x0000000f14007986 */ /* 0x0041e8000c101904 */
.L_x_29:
[----:B------:R-:W-:Y:S05]  /*38c0*/  @P1 BRA `(.L_x_25) ;  /* 0x0000000000541947 */ /* 0x000fea0003800000 */
[C---:B------:R-:W-:Y:S01]  /*38d0*/  R2UR UR4, R6.reuse ;  /* 0x00000000060472ca */ /* 0x040fe200000e0000 */
[----:B0-----:R-:W-:Y:S01]  /*38e0*/  IMAD.WIDE.U32 R2, R13, 0x10, R18 ;  /* 0x000000100d027825 */ /* 0x001fe200078e0012 */
[C---:B------:R-:W-:Y:S01]  /*38f0*/  R2UR UR5, R7.reuse ;  /* 0x00000000070572ca */ /* 0x040fe200000e0000 */
[----:B--2---:R-:W0:Y:S01]  /*3900*/  LDC.64 R4, c[0x0][0x390] ;  /* 0x0000e400ff047b82 */ /* 0x004e220000000a00 */
[C---:B------:R-:W-:Y:S02]  /*3910*/  R2UR UR6, R6.reuse ;  /* 0x00000000060672ca */ /* 0x040fe400000e0000 */
[C---:B------:R-:W-:Y:S02]  /*3920*/  R2UR UR7, R7.reuse ;  /* 0x00000000070772ca */ /* 0x040fe400000e0000 */
[----:B------:R-:W-:Y:S02]  /*3930*/  R2UR UR8, R6 ;  /* 0x00000000060872ca */ /* 0x000fe400000e0000 */
[----:B------:R-:W-:Y:S01]  /*3940*/  R2UR UR9, R7 ;  /* 0x00000000070972ca */ /* 0x000fe200000e0000 */
[----:B------:R-:W1:Y:S04]  /*3950*/  LDC.64 R14, c[0x0][0x398] ;  /* 0x0000e600ff0e7b82 */ /* 0x000e680000000a00 */
[----:B------:R-:W2:Y:S01]  /*3960*/  LD.E.64 R8, desc[UR4][R2.64] ;  /* 0x0000000402087980 */ /* 0x000ea2000c101b00 */
[----:B------:R-:W4:Y:S02]  /*3970*/  LDCU UR4, c[0x0][0x3ac] ;  /* 0x00007580ff0477ac */ /* 0x000f240008000800 */
[----:B----4-:R-:W-:-:S04]  /*3980*/  IMAD R21, R13, UR4, R0 ;  /* 0x000000040d157c24 */ /* 0x010fc8000f8e0200 */
[----:B0-----:R-:W-:-:S05]  /*3990*/  IMAD.WIDE R4, R21, 0x10, R4 ;  /* 0x0000001015047825 */ /* 0x001fca00078e0204 */
[----:B--2---:R4:W-:Y:S04]  /*39a0*/  STG.E.64 desc[UR6][R4.64], R8 ;  /* 0x0000000804007986 */ /* 0x0049e8000c101b06 */
[----:B------:R-:W2:Y:S01]  /*39b0*/  LD.E.64 R10, desc[UR8][R2.64+0x8] ;  /* 0x00000808020a7980 */ /* 0x000ea2000c101b00 */
[----:B------:R-:W-:Y:S01]  /*39c0*/  R2UR UR4, R6 ;  /* 0x00000000060472ca */ /* 0x000fe200000e0000 */
[----:B------:R-:W-:-:S12]  /*39d0*/  IMAD.WIDE.U32 R12, R13, 0x4, R16 ;  /* 0x000000040d0c7825 */ /* 0x000fd800078e0010 */
[----:B--2---:R4:W-:Y:S04]  /*39e0*/  STG.E.64 desc[UR4][R4.64+0x8], R10 ;  /* 0x0000080a04007986 */ /* 0x0049e8000c101b04 */
[----:B------:R-:W2:Y:S01]  /*39f0*/  LD.E R13, desc[UR6][R12.64] ;  /* 0x000000060c0d7980 */ /* 0x000ea2000c101900 */
[----:B-1----:R-:W-:-:S05]  /*3a00*/  IMAD.WIDE R6, R21, 0x4, R14 ;  /* 0x0000000415067825 */ /* 0x002fca00078e020e */
[----:B--2---:R4:W-:Y:S02]  /*3a10*/  STG.E desc[UR4][R6.64], R13 ;  /* 0x0000000d06007986 */ /* 0x0049e4000c101904 */
.L_x_25:
[----:B0-----:R-:W-:Y:S01]  /*3a20*/  MOV R2, 0x8 ;  /* 0x0000000800027802 */ /* 0x001fe20000000f00 */
[----:B----4-:R-:W-:Y:S02]  /*3a30*/  IMAD.MOV.U32 R4, RZ, RZ, R18 ;  /* 0x000000ffff047224 */ /* 0x010fe400078e0012 */
[----:B--2---:R-:W-:Y:S01]  /*3a40*/  IMAD.MOV.U32 R5, RZ, RZ, R19 ;  /* 0x000000ffff057224 */ /* 0x004fe200078e0013 */
[----:B------:R0:W1:Y:S06]  /*3a50*/  LDC.64 R6, c[0x4][R2] ;  /* 0x0100000002067b82 */ /* 0x00006c0000000a00 */
[----:B------:R-:W-:-:S07]  /*3a60*/  LEPC R20, `(.L_x_30) ;  /* 0x000000001014794e */ /* 0x000fce0000000000 */
[----:B01-3--:R-:W-:Y:S05]  /*3a70*/  CALL.ABS.NOINC R6 ;  /* 0x0000000006007343 */ /* 0x00bfea0003c00000 */
.L_x_30:
[----:B------:R-:W0:Y:S01]  /*3a80*/  LDC.64 R2, c[0x4][R2] ;  /* 0x0100000002027b82 */ /* 0x000e220000000a00 */
[----:B------:R-:W-:Y:S02]  /*3a90*/  IMAD.MOV.U32 R4, RZ, RZ, R16 ;  /* 0x000000ffff047224 */ /* 0x000fe400078e0010 */
[----:B------:R-:W-:-:S07]  /*3aa0*/  IMAD.MOV.U32 R5, RZ, RZ, R17 ;  /* 0x000000ffff057224 */ /* 0x000fce00078e0011 */
[----:B------:R-:W-:-:S07]  /*3ab0*/  LEPC R20, `(.L_x_31) ;  /* 0x000000001014794e */ /* 0x000fce0000000000 */
[----:B0-----:R-:W-:Y:S05]  /*3ac0*/  CALL.ABS.NOINC R2 ;  /* 0x0000000002007343 */ /* 0x001fea0003c00000 */
.L_x_31:
[----:B------:R-:W-:Y:S05]  /*3ad0*/  EXIT ;  /* 0x000000000000794d */ /* 0x000fea0003800000 */
.L_x_32:
[----:B------:R-:W-:-:S00]  /*3ae0*/  BRA `(.L_x_32) ;  /* 0xfffffffc00fc7947 */ /* 0x000fc0000383ffff */
[----:B------:R-:W-:-:S00]  /*3af0*/  NOP ;  /* 0x0000000000007918 */ /* 0x000fc00000000000 */
        /* <DEDUP_REMOVED lines=8> */
.L_x_33:


//--------------------- .nv.shared.reserved.0     --------------------------
	.section	.nv.shared.reserved.0,"aw",@nobits
	.weak		__nv_reservedSMEM_offset_0_alias
	.size		__nv_reservedSMEM_offset_0_alias, 0, 64
	.other		__nv_reservedSMEM_offset_0_alias,@"STO_CUDA_RESERVED_SHARED STV_DEFAULT"
__nv_reservedSMEM_offset_0_alias:
	.zero		0
	.zero		64


//--------------------- .nv.constant0._Z6workerP14ClassedPoint_sP7Point_sS2_Piiiii --------------------------
	.section	.nv.constant0._Z6workerP14ClassedPoint_sP7Point_sS2_Piiiii,"a",@progbits
	.sectionflags	@""
	.align	4
.nv.constant0._Z6workerP14ClassedPoint_sP7Point_sS2_Piiiii:
	.zero		944


//--------------------- SYMBOLS --------------------------

	.type		.nv.reservedSmem.offset0,@object
	.size		.nv.reservedSmem.offset0,0x4
	.type		malloc,@function
	.type		free,@function
